	.target	sm_90a

	.elftype	@"ET_EXEC"


//--------------------- .note.nv.tkinfo           --------------------------
	.section	.note.nv.tkinfo,"",@"SHT_NOTE"
	.sectionflags	@"SHF_NOTE_NV_TKINFO"
	.tkinfo
        /*0018*/ 	.word	0x00000002
        /*0030*/ 	.string	""
        /*0030*/ 	.string	"ptxas"
        /*0030*/ 	.string	"Cuda compilation tools, release 13.0, V13.0.88"
        /*0030*/ 	.string	"Build cuda_13.0.r13.0/compiler.36424714_0"
        /*0030*/ 	.string	"-arch sm_90a -m 64 "



//--------------------- .note.nv.cuinfo           --------------------------
	.section	.note.nv.cuinfo,"",@"SHT_NOTE"
	.sectionflags	@"SHF_NOTE_NV_CUINFO"
        /*0018*/ 	.short	0x0002
        /*001a*/ 	.short	0x005a
        /*001c*/ 	.short	0x0082
	.zero		2


//--------------------- .nv.info                  --------------------------
	.section	.nv.info,"",@"SHT_CUDA_INFO"
	.align	4


	//----- nvinfo : EIATTR_REGCOUNT
	.align		4
        /*0000*/ 	.byte	0x04, 0x2f
        /*0002*/ 	.short	(.L_12 - .L_11)
	.align		4
.L_11:
        /*0004*/ 	.word	index@(_ZN7cutlass13device_kernelIN5flash19enable_sm80_to_sm89INS1_16FlashAttnFwdSm80INS1_25CollectiveMainloopFwdSm80ILi4ELi1ELb0EN4cute5tupleIJNS5_1CILi128EEENS7_ILi48EEENS7_ILi96EEEEEELi96ENS_10bfloat16_tEfNS_4arch4Sm80ELb1ELb0ELb0ELb1ELb1ELb1ELb1ELb1EEENS1_21CollectiveEpilogueFwdINS6_IJS8_SA_S9_EEENS6_IJNS7_ILi1EEESI_SI_EEESC_SE_Li128ELb1ELb1ELb1ELb0EEENS1_36VarlenDynamicPersistentTileSchedulerILi128ELi48ELi128ELi128ELb1ELb1ELb0ELb1ELb1ELb1EEEEEEEEEvNT_6ParamsE)
        /*0008*/ 	.word	0x00000004


	//----- nvinfo : EIATTR_FRAME_SIZE
	.align		4
.L_12:
        /*000c*/ 	.byte	0x04, 0x11
        /*000e*/ 	.short	(.L_14 - .L_13)
	.align		4
.L_13:
        /*0010*/ 	.word	index@(_ZN7cutlass13device_kernelIN5flash19enable_sm80_to_sm89INS1_16FlashAttnFwdSm80INS1_25CollectiveMainloopFwdSm80ILi4ELi1ELb0EN4cute5tupleIJNS5_1CILi128EEENS7_ILi48EEENS7_ILi96EEEEEELi96ENS_10bfloat16_tEfNS_4arch4Sm80ELb1ELb0ELb0ELb1ELb1ELb1ELb1ELb1EEENS1_21CollectiveEpilogueFwdINS6_IJS8_SA_S9_EEENS6_IJNS7_ILi1EEESI_SI_EEESC_SE_Li128ELb1ELb1ELb1ELb0EEENS1_36VarlenDynamicPersistentTileSchedulerILi128ELi48ELi128ELi128ELb1ELb1ELb0ELb1ELb1ELb1EEEEEEEEEvNT_6ParamsE)
        /*0014*/ 	.word	0x00000000


	//----- nvinfo : EIATTR_REGCOUNT
	.align		4
.L_14:
        /*0018*/ 	.byte	0x04, 0x2f
        /*001a*/ 	.short	(.L_16 - .L_15)
	.align		4
.L_15:
        /*001c*/ 	.word	index@(_ZN7cutlass13device_kernelIN5flash19enable_sm80_to_sm89INS1_16FlashAttnFwdSm80INS1_25CollectiveMainloopFwdSm80ILi4ELi1ELb0EN4cute5tupleIJNS5_1CILi128EEENS7_ILi48EEENS7_ILi96EEEEEELi96ENS_10bfloat16_tEfNS_4arch4Sm80ELb1ELb0ELb0ELb1ELb1ELb0ELb1ELb1EEENS1_21CollectiveEpilogueFwdINS6_IJS8_SA_S9_EEENS6_IJNS7_ILi1EEESI_SI_EEESC_SE_Li128ELb1ELb1ELb1ELb0EEENS1_36VarlenDynamicPersistentTileSchedulerILi128ELi48ELi128ELi128ELb1ELb1ELb0ELb1ELb1ELb1EEEEEEEEEvNT_6ParamsE)
        /*0020*/ 	.word	0x00000004


	//----- nvinfo : EIATTR_FRAME_SIZE
	.align		4
.L_16:
        /*0024*/ 	.byte	0x04, 0x11
        /*0026*/ 	.short	(.L_18 - .L_17)
	.align		4
.L_17:
        /*0028*/ 	.word	index@(_ZN7cutlass13device_kernelIN5flash19enable_sm80_to_sm89INS1_16FlashAttnFwdSm80INS1_25CollectiveMainloopFwdSm80ILi4ELi1ELb0EN4cute5tupleIJNS5_1CILi128EEENS7_ILi48EEENS7_ILi96EEEEEELi96ENS_10bfloat16_tEfNS_4arch4Sm80ELb1ELb0ELb0ELb1ELb1ELb0ELb1ELb1EEENS1_21CollectiveEpilogueFwdINS6_IJS8_SA_S9_EEENS6_IJNS7_ILi1EEESI_SI_EEESC_SE_Li128ELb1ELb1ELb1ELb0EEENS1_36VarlenDynamicPersistentTileSchedulerILi128ELi48ELi128ELi128ELb1ELb1ELb0ELb1ELb1ELb1EEEEEEEEEvNT_6ParamsE)
        /*002c*/ 	.word	0x00000000


	//----- nvinfo : EIATTR_REGCOUNT
	.align		4
.L_18:
        /*0030*/ 	.byte	0x04, 0x2f
        /*0032*/ 	.short	(.L_20 - .L_19)
	.align		4
.L_19:
        /*0034*/ 	.word	index@(_ZN7cutlass13device_kernelIN5flash19enable_sm80_to_sm89INS1_16FlashAttnFwdSm80INS1_25CollectiveMainloopFwdSm80ILi4ELi1ELb0EN4cute5tupleIJNS5_1CILi128EEENS7_ILi64EEENS7_ILi96EEEEEELi96ENS_10bfloat16_tEfNS_4arch4Sm80ELb1ELb0ELb0ELb0ELb1ELb0ELb1ELb1EEENS1_21CollectiveEpilogueFwdINS6_IJS8_SA_S9_EEENS6_IJNS7_ILi1EEESI_SI_EEESC_SE_Li128ELb0ELb1ELb1ELb0EEENS1_30DynamicPersistentTileSchedulerILi128ELi128ELb1ELb1ELb0EEEEEEEEEvNT_6ParamsE)
        /*0038*/ 	.word	0x00000004


	//----- nvinfo : EIATTR_FRAME_SIZE
	.align		4
.L_20:
        /*003c*/ 	.byte	0x04, 0x11
        /*003e*/ 	.short	(.L_22 - .L_21)
	.align		4
.L_21:
        /*0040*/ 	.word	index@(_ZN7cutlass13device_kernelIN5flash19enable_sm80_to_sm89INS1_16FlashAttnFwdSm80INS1_25CollectiveMainloopFwdSm80ILi4ELi1ELb0EN4cute5tupleIJNS5_1CILi128EEENS7_ILi64EEENS7_ILi96EEEEEELi96ENS_10bfloat16_tEfNS_4arch4Sm80ELb1ELb0ELb0ELb0ELb1ELb0ELb1ELb1EEENS1_21CollectiveEpilogueFwdINS6_IJS8_SA_S9_EEENS6_IJNS7_ILi1EEESI_SI_EEESC_SE_Li128ELb0ELb1ELb1ELb0EEENS1_30DynamicPersistentTileSchedulerILi128ELi128ELb1ELb1ELb0EEEEEEEEEvNT_6ParamsE)
        /*0044*/ 	.word	0x00000000


	//----- nvinfo : EIATTR_REGCOUNT
	.align		4
.L_22:
        /*0048*/ 	.byte	0x04, 0x2f
        /*004a*/ 	.short	(.L_24 - .L_23)
	.align		4
.L_23:
        /*004c*/ 	.word	index@(_ZN7cutlass13device_kernelIN5flash19enable_sm80_to_sm89INS1_16FlashAttnFwdSm80INS1_25CollectiveMainloopFwdSm80ILi4ELi1ELb0EN4cute5tupleIJNS5_1CILi128EEENS7_ILi48EEENS7_ILi96EEEEEELi96ENS_10bfloat16_tEfNS_4arch4Sm80ELb0ELb1ELb0ELb1ELb1ELb1ELb1ELb1EEENS1_21CollectiveEpilogueFwdINS6_IJS8_SA_S9_EEENS6_IJNS7_ILi1EEESI_SI_EEESC_SE_Li128ELb1ELb1ELb1ELb0EEENS1_36VarlenDynamicPersistentTileSchedulerILi128ELi48ELi128ELi128ELb1ELb1ELb0ELb1ELb0ELb1EEEEEEEEEvNT_6ParamsE)
        /*0050*/ 	.word	0x00000004


	//----- nvinfo : EIATTR_FRAME_SIZE
	.align		4
.L_24:
        /*0054*/ 	.byte	0x04, 0x11
        /*0056*/ 	.short	(.L_26 - .L_25)
	.align		4
.L_25:
        /*0058*/ 	.word	index@(_ZN7cutlass13device_kernelIN5flash19enable_sm80_to_sm89INS1_16FlashAttnFwdSm80INS1_25CollectiveMainloopFwdSm80ILi4ELi1ELb0EN4cute5tupleIJNS5_1CILi128EEENS7_ILi48EEENS7_ILi96EEEEEELi96ENS_10bfloat16_tEfNS_4arch4Sm80ELb0ELb1ELb0ELb1ELb1ELb1ELb1ELb1EEENS1_21CollectiveEpilogueFwdINS6_IJS8_SA_S9_EEENS6_IJNS7_ILi1EEESI_SI_EEESC_SE_Li128ELb1ELb1ELb1ELb0EEENS1_36VarlenDynamicPersistentTileSchedulerILi128ELi48ELi128ELi128ELb1ELb1ELb0ELb1ELb0ELb1EEEEEEEEEvNT_6ParamsE)
        /*005c*/ 	.word	0x00000000


	//----- nvinfo : EIATTR_REGCOUNT
	.align		4
.L_26:
        /*0060*/ 	.byte	0x04, 0x2f
        /*0062*/ 	.short	(.L_28 - .L_27)
	.align		4
.L_27:
        /*0064*/ 	.word	index@(_ZN7cutlass13device_kernelIN5flash19enable_sm80_to_sm89INS1_16FlashAttnFwdSm80INS1_25CollectiveMainloopFwdSm80ILi4ELi1ELb0EN4cute5tupleIJNS5_1CILi128EEENS7_ILi48EEENS7_ILi96EEEEEELi96ENS_10bfloat16_tEfNS_4arch4Sm80ELb0ELb1ELb0ELb1ELb1ELb0ELb1ELb1EEENS1_21CollectiveEpilogueFwdINS6_IJS8_SA_S9_EEENS6_IJNS7_ILi1EEESI_SI_EEESC_SE_Li128ELb1ELb1ELb1ELb0EEENS1_36VarlenDynamicPersistentTileSchedulerILi128ELi48ELi128ELi128ELb1ELb1ELb0ELb1ELb0ELb1EEEEEEEEEvNT_6ParamsE)
        /*0068*/ 	.word	0x00000004


	//----- nvinfo : EIATTR_FRAME_SIZE
	.align		4
.L_28:
        /*006c*/ 	.byte	0x04, 0x11
        /*006e*/ 	.short	(.L_30 - .L_29)
	.align		4
.L_29:
        /*0070*/ 	.word	index@(_ZN7cutlass13device_kernelIN5flash19enable_sm80_to_sm89INS1_16FlashAttnFwdSm80INS1_25CollectiveMainloopFwdSm80ILi4ELi1ELb0EN4cute5tupleIJNS5_1CILi128EEENS7_ILi48EEENS7_ILi96EEEEEELi96ENS_10bfloat16_tEfNS_4arch4Sm80ELb0ELb1ELb0ELb1ELb1ELb0ELb1ELb1EEENS1_21CollectiveEpilogueFwdINS6_IJS8_SA_S9_EEENS6_IJNS7_ILi1EEESI_SI_EEESC_SE_Li128ELb1ELb1ELb1ELb0EEENS1_36VarlenDynamicPersistentTileSchedulerILi128ELi48ELi128ELi128ELb1ELb1ELb0ELb1ELb0ELb1EEEEEEEEEvNT_6ParamsE)
        /*0074*/ 	.word	0x00000000


	//----- nvinfo : EIATTR_REGCOUNT
	.align		4
.L_30:
        /*0078*/ 	.byte	0x04, 0x2f
        /*007a*/ 	.short	(.L_32 - .L_31)
	.align		4
.L_31:
        /*007c*/ 	.word	index@(_ZN7cutlass13device_kernelIN5flash19enable_sm80_to_sm89INS1_16FlashAttnFwdSm80INS1_25CollectiveMainloopFwdSm80ILi4ELi1ELb0EN4cute5tupleIJNS5_1CILi128EEENS7_ILi48EEENS7_ILi96EEEEEELi96ENS_10bfloat16_tEfNS_4arch4Sm80ELb0ELb1ELb0ELb0ELb1ELb0ELb1ELb1EEENS1_21CollectiveEpilogueFwdINS6_IJS8_SA_S9_EEENS6_IJNS7_ILi1EEESI_SI_EEESC_SE_Li128ELb0ELb1ELb1ELb0EEENS1_19SingleTileSchedulerILb0ELb1ELb1ELi128EEEEEEEEEvNT_6ParamsE)
        /*0080*/ 	.word	0x00000004


	//----- nvinfo : EIATTR_FRAME_SIZE
	.align		4
.L_32:
        /*0084*/ 	.byte	0x04, 0x11
        /*0086*/ 	.short	(.L_34 - .L_33)
	.align		4
.L_33:
        /*0088*/ 	.word	index@(_ZN7cutlass13device_kernelIN5flash19enable_sm80_to_sm89INS1_16FlashAttnFwdSm80INS1_25CollectiveMainloopFwdSm80ILi4ELi1ELb0EN4cute5tupleIJNS5_1CILi128EEENS7_ILi48EEENS7_ILi96EEEEEELi96ENS_10bfloat16_tEfNS_4arch4Sm80ELb0ELb1ELb0ELb0ELb1ELb0ELb1ELb1EEENS1_21CollectiveEpilogueFwdINS6_IJS8_SA_S9_EEENS6_IJNS7_ILi1EEESI_SI_EEESC_SE_Li128ELb0ELb1ELb1ELb0EEENS1_19SingleTileSchedulerILb0ELb1ELb1ELi128EEEEEEEEEvNT_6ParamsE)
        /*008c*/ 	.word	0x00000000


	//----- nvinfo : EIATTR_REGCOUNT
	.align		4
.L_34:
        /*0090*/ 	.byte	0x04, 0x2f
        /*0092*/ 	.short	(.L_36 - .L_35)
	.align		4
.L_35:
        /*0094*/ 	.word	index@(_ZN7cutlass13device_kernelIN5flash19enable_sm80_to_sm89INS1_16FlashAttnFwdSm80INS1_25CollectiveMainloopFwdSm80ILi4ELi1ELb0EN4cute5tupleIJNS5_1CILi128EEENS7_ILi48EEENS7_ILi96EEEEEELi96ENS_10bfloat16_tEfNS_4arch4Sm80ELb0ELb0ELb0ELb1ELb1ELb1ELb1ELb1EEENS1_21CollectiveEpilogueFwdINS6_IJS8_SA_S9_EEENS6_IJNS7_ILi1EEESI_SI_EEESC_SE_Li128ELb1ELb1ELb1ELb0EEENS1_36VarlenDynamicPersistentTileSchedulerILi128ELi48ELi128ELi128ELb1ELb1ELb0ELb0ELb1ELb1EEEEEEEEEvNT_6ParamsE)
        /*0098*/ 	.word	0x00000004


	//----- nvinfo : EIATTR_FRAME_SIZE
	.align		4
.L_36:
        /*009c*/ 	.byte	0x04, 0x11
        /*009e*/ 	.short	(.L_38 - .L_37)
	.align		4
.L_37:
        /*00a0*/ 	.word	index@(_ZN7cutlass13device_kernelIN5flash19enable_sm80_to_sm89INS1_16FlashAttnFwdSm80INS1_25CollectiveMainloopFwdSm80ILi4ELi1ELb0EN4cute5tupleIJNS5_1CILi128EEENS7_ILi48EEENS7_ILi96EEEEEELi96ENS_10bfloat16_tEfNS_4arch4Sm80ELb0ELb0ELb0ELb1ELb1ELb1ELb1ELb1EEENS1_21CollectiveEpilogueFwdINS6_IJS8_SA_S9_EEENS6_IJNS7_ILi1EEESI_SI_EEESC_SE_Li128ELb1ELb1ELb1ELb0EEENS1_36VarlenDynamicPersistentTileSchedulerILi128ELi48ELi128ELi128ELb1ELb1ELb0ELb0ELb1ELb1EEEEEEEEEvNT_6ParamsE)
        /*00a4*/ 	.word	0x00000000


	//----- nvinfo : EIATTR_REGCOUNT
	.align		4
.L_38:
        /*00a8*/ 	.byte	0x04, 0x2f
        /*00aa*/ 	.short	(.L_40 - .L_39)
	.align		4
.L_39:
        /*00ac*/ 	.word	index@(_ZN7cutlass13device_kernelIN5flash19enable_sm80_to_sm89INS1_16FlashAttnFwdSm80INS1_25CollectiveMainloopFwdSm80ILi4ELi1ELb0EN4cute5tupleIJNS5_1CILi128EEENS7_ILi48EEENS7_ILi96EEEEEELi96ENS_10bfloat16_tEfNS_4arch4Sm80ELb0ELb0ELb0ELb1ELb1ELb0ELb1ELb1EEENS1_21CollectiveEpilogueFwdINS6_IJS8_SA_S9_EEENS6_IJNS7_ILi1EEESI_SI_EEESC_SE_Li128ELb1ELb1ELb1ELb0EEENS1_36VarlenDynamicPersistentTileSchedulerILi128ELi48ELi128ELi128ELb1ELb1ELb0ELb0ELb1ELb1EEEEEEEEEvNT_6ParamsE)
        /*00b0*/ 	.word	0x00000004


	//----- nvinfo : EIATTR_FRAME_SIZE
	.align		4
.L_40:
        /*00b4*/ 	.byte	0x04, 0x11
        /*00b6*/ 	.short	(.L_42 - .L_41)
	.align		4
.L_41:
        /*00b8*/ 	.word	index@(_ZN7cutlass13device_kernelIN5flash19enable_sm80_to_sm89INS1_16FlashAttnFwdSm80INS1_25CollectiveMainloopFwdSm80ILi4ELi1ELb0EN4cute5tupleIJNS5_1CILi128EEENS7_ILi48EEENS7_ILi96EEEEEELi96ENS_10bfloat16_tEfNS_4arch4Sm80ELb0ELb0ELb0ELb1ELb1ELb0ELb1ELb1EEENS1_21CollectiveEpilogueFwdINS6_IJS8_SA_S9_EEENS6_IJNS7_ILi1EEESI_SI_EEESC_SE_Li128ELb1ELb1ELb1ELb0EEENS1_36VarlenDynamicPersistentTileSchedulerILi128ELi48ELi128ELi128ELb1ELb1ELb0ELb0ELb1ELb1EEEEEEEEEvNT_6ParamsE)
        /*00bc*/ 	.word	0x00000000


	//----- nvinfo : EIATTR_REGCOUNT
	.align		4
.L_42:
        /*00c0*/ 	.byte	0x04, 0x2f
        /*00c2*/ 	.short	(.L_44 - .L_43)
	.align		4
.L_43:
        /*00c4*/ 	.word	index@(_ZN7cutlass13device_kernelIN5flash19enable_sm80_to_sm89INS1_16FlashAttnFwdSm80INS1_25CollectiveMainloopFwdSm80ILi4ELi1ELb0EN4cute5tupleIJNS5_1CILi128EEENS7_ILi64EEENS7_ILi96EEEEEELi96ENS_10bfloat16_tEfNS_4arch4Sm80ELb0ELb0ELb0ELb0ELb1ELb0ELb1ELb1EEENS1_21CollectiveEpilogueFwdINS6_IJS8_SA_S9_EEENS6_IJNS7_ILi1EEESI_SI_EEESC_SE_Li128ELb0ELb1ELb1ELb0EEENS1_19SingleTileSchedulerILb0ELb1ELb1ELi128EEEEEEEEEvNT_6ParamsE)
        /*00c8*/ 	.word	0x00000004


	//----- nvinfo : EIATTR_FRAME_SIZE
	.align		4
.L_44:
        /*00cc*/ 	.byte	0x04, 0x11
        /*00ce*/ 	.short	(.L_46 - .L_45)
	.align		4
.L_45:
        /*00d0*/ 	.word	index@(_ZN7cutlass13device_kernelIN5flash19enable_sm80_to_sm89INS1_16FlashAttnFwdSm80INS1_25CollectiveMainloopFwdSm80ILi4ELi1ELb0EN4cute5tupleIJNS5_1CILi128EEENS7_ILi64EEENS7_ILi96EEEEEELi96ENS_10bfloat16_tEfNS_4arch4Sm80ELb0ELb0ELb0ELb0ELb1ELb0ELb1ELb1EEENS1_21CollectiveEpilogueFwdINS6_IJS8_SA_S9_EEENS6_IJNS7_ILi1EEESI_SI_EEESC_SE_Li128ELb0ELb1ELb1ELb0EEENS1_19SingleTileSchedulerILb0ELb1ELb1ELi128EEEEEEEEEvNT_6ParamsE)
        /*00d4*/ 	.word	0x00000000


	//----- nvinfo : EIATTR_MIN_STACK_SIZE
	.align		4
.L_46:
        /*00d8*/ 	.byte	0x04, 0x12
        /*00da*/ 	.short	(.L_48 - .L_47)
	.align		4
.L_47:
        /*00dc*/ 	.word	index@(_ZN7cutlass13device_kernelIN5flash19enable_sm80_to_sm89INS1_16FlashAttnFwdSm80INS1_25CollectiveMainloopFwdSm80ILi4ELi1ELb0EN4cute5tupleIJNS5_1CILi128EEENS7_ILi64EEENS7_ILi96EEEEEELi96ENS_10bfloat16_tEfNS_4arch4Sm80ELb0ELb0ELb0ELb0ELb1ELb0ELb1ELb1EEENS1_21CollectiveEpilogueFwdINS6_IJS8_SA_S9_EEENS6_IJNS7_ILi1EEESI_SI_EEESC_SE_Li128ELb0ELb1ELb1ELb0EEENS1_19SingleTileSchedulerILb0ELb1ELb1ELi128EEEEEEEEEvNT_6ParamsE)
        /*00e0*/ 	.word	0x00000000


	//----- nvinfo : EIATTR_MIN_STACK_SIZE
	.align		4
.L_48:
        /*00e4*/ 	.byte	0x04, 0x12
        /*00e6*/ 	.short	(.L_50 - .L_49)
	.align		4
.L_49:
        /*00e8*/ 	.word	index@(_ZN7cutlass13device_kernelIN5flash19enable_sm80_to_sm89INS1_16FlashAttnFwdSm80INS1_25CollectiveMainloopFwdSm80ILi4ELi1ELb0EN4cute5tupleIJNS5_1CILi128EEENS7_ILi48EEENS7_ILi96EEEEEELi96ENS_10bfloat16_tEfNS_4arch4Sm80ELb0ELb0ELb0ELb1ELb1ELb0ELb1ELb1EEENS1_21CollectiveEpilogueFwdINS6_IJS8_SA_S9_EEENS6_IJNS7_ILi1EEESI_SI_EEESC_SE_Li128ELb1ELb1ELb1ELb0EEENS1_36VarlenDynamicPersistentTileSchedulerILi128ELi48ELi128ELi128ELb1ELb1ELb0ELb0ELb1ELb1EEEEEEEEEvNT_6ParamsE)
        /*00ec*/ 	.word	0x00000000


	//----- nvinfo : EIATTR_MIN_STACK_SIZE
	.align		4
.L_50:
        /*00f0*/ 	.byte	0x04, 0x12
        /*00f2*/ 	.short	(.L_52 - .L_51)
	.align		4
.L_51:
        /*00f4*/ 	.word	index@(_ZN7cutlass13device_kernelIN5flash19enable_sm80_to_sm89INS1_16FlashAttnFwdSm80INS1_25CollectiveMainloopFwdSm80ILi4ELi1ELb0EN4cute5tupleIJNS5_1CILi128EEENS7_ILi48EEENS7_ILi96EEEEEELi96ENS_10bfloat16_tEfNS_4arch4Sm80ELb0ELb0ELb0ELb1ELb1ELb1ELb1ELb1EEENS1_21CollectiveEpilogueFwdINS6_IJS8_SA_S9_EEENS6_IJNS7_ILi1EEESI_SI_EEESC_SE_Li128ELb1ELb1ELb1ELb0EEENS1_36VarlenDynamicPersistentTileSchedulerILi128ELi48ELi128ELi128ELb1ELb1ELb0ELb0ELb1ELb1EEEEEEEEEvNT_6ParamsE)
        /*00f8*/ 	.word	0x00000000


	//----- nvinfo : EIATTR_MIN_STACK_SIZE
	.align		4
.L_52:
        /*00fc*/ 	.byte	0x04, 0x12
        /*00fe*/ 	.short	(.L_54 - .L_53)
	.align		4
.L_53:
        /*0100*/ 	.word	index@(_ZN7cutlass13device_kernelIN5flash19enable_sm80_to_sm89INS1_16FlashAttnFwdSm80INS1_25CollectiveMainloopFwdSm80ILi4ELi1ELb0EN4cute5tupleIJNS5_1CILi128EEENS7_ILi48EEENS7_ILi96EEEEEELi96ENS_10bfloat16_tEfNS_4arch4Sm80ELb0ELb1ELb0ELb0ELb1ELb0ELb1ELb1EEENS1_21CollectiveEpilogueFwdINS6_IJS8_SA_S9_EEENS6_IJNS7_ILi1EEESI_SI_EEESC_SE_Li128ELb0ELb1ELb1ELb0EEENS1_19SingleTileSchedulerILb0ELb1ELb1ELi128EEEEEEEEEvNT_6ParamsE)
        /*0104*/ 	.word	0x00000000


	//----- nvinfo : EIATTR_MIN_STACK_SIZE
	.align		4
.L_54:
        /*0108*/ 	.byte	0x04, 0x12
        /*010a*/ 	.short	(.L_56 - .L_55)
	.align		4
.L_55:
        /*010c*/ 	.word	index@(_ZN7cutlass13device_kernelIN5flash19enable_sm80_to_sm89INS1_16FlashAttnFwdSm80INS1_25CollectiveMainloopFwdSm80ILi4ELi1ELb0EN4cute5tupleIJNS5_1CILi128EEENS7_ILi48EEENS7_ILi96EEEEEELi96ENS_10bfloat16_tEfNS_4arch4Sm80ELb0ELb1ELb0ELb1ELb1ELb0ELb1ELb1EEENS1_21CollectiveEpilogueFwdINS6_IJS8_SA_S9_EEENS6_IJNS7_ILi1EEESI_SI_EEESC_SE_Li128ELb1ELb1ELb1ELb0EEENS1_36VarlenDynamicPersistentTileSchedulerILi128ELi48ELi128ELi128ELb1ELb1ELb0ELb1ELb0ELb1EEEEEEEEEvNT_6ParamsE)
        /*0110*/ 	.word	0x00000000


	//----- nvinfo : EIATTR_MIN_STACK_SIZE
	.align		4
.L_56:
        /*0114*/ 	.byte	0x04, 0x12
        /*0116*/ 	.short	(.L_58 - .L_57)
	.align		4
.L_57:
        /*0118*/ 	.word	index@(_ZN7cutlass13device_kernelIN5flash19enable_sm80_to_sm89INS1_16FlashAttnFwdSm80INS1_25CollectiveMainloopFwdSm80ILi4ELi1ELb0EN4cute5tupleIJNS5_1CILi128EEENS7_ILi48EEENS7_ILi96EEEEEELi96ENS_10bfloat16_tEfNS_4arch4Sm80ELb0ELb1ELb0ELb1ELb1ELb1ELb1ELb1EEENS1_21CollectiveEpilogueFwdINS6_IJS8_SA_S9_EEENS6_IJNS7_ILi1EEESI_SI_EEESC_SE_Li128ELb1ELb1ELb1ELb0EEENS1_36VarlenDynamicPersistentTileSchedulerILi128ELi48ELi128ELi128ELb1ELb1ELb0ELb1ELb0ELb1EEEEEEEEEvNT_6ParamsE)
        /*011c*/ 	.word	0x00000000


	//----- nvinfo : EIATTR_MIN_STACK_SIZE
	.align		4
.L_58:
        /*0120*/ 	.byte	0x04, 0x12
        /*0122*/ 	.short	(.L_60 - .L_59)
	.align		4
.L_59:
        /*0124*/ 	.word	index@(_ZN7cutlass13device_kernelIN5flash19enable_sm80_to_sm89INS1_16FlashAttnFwdSm80INS1_25CollectiveMainloopFwdSm80ILi4ELi1ELb0EN4cute5tupleIJNS5_1CILi128EEENS7_ILi64EEENS7_ILi96EEEEEELi96ENS_10bfloat16_tEfNS_4arch4Sm80ELb1ELb0ELb0ELb0ELb1ELb0ELb1ELb1EEENS1_21CollectiveEpilogueFwdINS6_IJS8_SA_S9_EEENS6_IJNS7_ILi1EEESI_SI_EEESC_SE_Li128ELb0ELb1ELb1ELb0EEENS1_30DynamicPersistentTileSchedulerILi128ELi128ELb1ELb1ELb0EEEEEEEEEvNT_6ParamsE)
        /*0128*/ 	.word	0x00000000


	//----- nvinfo : EIATTR_MIN_STACK_SIZE
	.align		4
.L_60:
        /*012c*/ 	.byte	0x04, 0x12
        /*012e*/ 	.short	(.L_62 - .L_61)
	.align		4
.L_61:
        /*0130*/ 	.word	index@(_ZN7cutlass13device_kernelIN5flash19enable_sm80_to_sm89INS1_16FlashAttnFwdSm80INS1_25CollectiveMainloopFwdSm80ILi4ELi1ELb0EN4cute5tupleIJNS5_1CILi128EEENS7_ILi48EEENS7_ILi96EEEEEELi96ENS_10bfloat16_tEfNS_4arch4Sm80ELb1ELb0ELb0ELb1ELb1ELb0ELb1ELb1EEENS1_21CollectiveEpilogueFwdINS6_IJS8_SA_S9_EEENS6_IJNS7_ILi1EEESI_SI_EEESC_SE_Li128ELb1ELb1ELb1ELb0EEENS1_36VarlenDynamicPersistentTileSchedulerILi128ELi48ELi128ELi128ELb1ELb1ELb0ELb1ELb1ELb1EEEEEEEEEvNT_6ParamsE)
        /*0134*/ 	.word	0x00000000


	//----- nvinfo : EIATTR_MIN_STACK_SIZE
	.align		4
.L_62:
        /*0138*/ 	.byte	0x04, 0x12
        /*013a*/ 	.short	(.L_64 - .L_63)
	.align		4
.L_63:
        /*013c*/ 	.word	index@(_ZN7cutlass13device_kernelIN5flash19enable_sm80_to_sm89INS1_16FlashAttnFwdSm80INS1_25CollectiveMainloopFwdSm80ILi4ELi1ELb0EN4cute5tupleIJNS5_1CILi128EEENS7_ILi48EEENS7_ILi96EEEEEELi96ENS_10bfloat16_tEfNS_4arch4Sm80ELb1ELb0ELb0ELb1ELb1ELb1ELb1ELb1EEENS1_21CollectiveEpilogueFwdINS6_IJS8_SA_S9_EEENS6_IJNS7_ILi1EEESI_SI_EEESC_SE_Li128ELb1ELb1ELb1ELb0EEENS1_36VarlenDynamicPersistentTileSchedulerILi128ELi48ELi128ELi128ELb1ELb1ELb0ELb1ELb1ELb1EEEEEEEEEvNT_6ParamsE)
        /*0140*/ 	.word	0x00000000
.L_64:


//--------------------- .nv.compat                --------------------------
	.section	.nv.compat,"",@"SHT_CUDA_COMPAT_INFO"
	.align	4
        /*0000*/ 	.byte	0x02, 0x09, 0x01, 0x00, 0x02, 0x02, 0x01, 0x00, 0x02, 0x05, 0x05, 0x00, 0x03, 0x07, 0x01, 0x01
        /*0010*/ 	.byte	0x02, 0x03, 0x00, 0x00, 0x02, 0x06, 0x01, 0x00, 0x04, 0x0b, 0x08, 0x00, 0x00, 0x00, 0x00, 0x00
        /*0020*/ 	.byte	0x00, 0x00, 0x00, 0x00


//--------------------- .nv.info._ZN7cutlass13device_kernelIN5flash19enable_sm80_to_sm89INS1_16FlashAttnFwdSm80INS1_25CollectiveMainloopFwdSm80ILi4ELi1ELb0EN4cute5tupleIJNS5_1CILi128EEENS7_ILi64EEENS7_ILi96EEEEEELi96ENS_10bfloat16_tEfNS_4arch4Sm80ELb0ELb0ELb0ELb0ELb1ELb0ELb1ELb1EEENS1_21CollectiveEpilogueFwdINS6_IJS8_SA_S9_EEENS6_IJNS7_ILi1EEESI_SI_EEESC_SE_Li128ELb0ELb1ELb1ELb0EEENS1_19SingleTileSchedulerILb0ELb1ELb1ELi128EEEEEEEEEvNT_6ParamsE --------------------------
	.section	.nv.info._ZN7cutlass13device_kernelIN5flash19enable_sm80_to_sm89INS1_16FlashAttnFwdSm80INS1_25CollectiveMainloopFwdSm80ILi4ELi1ELb0EN4cute5tupleIJNS5_1CILi128EEENS7_ILi64EEENS7_ILi96EEEEEELi96ENS_10bfloat16_tEfNS_4arch4Sm80ELb0ELb0ELb0ELb0ELb1ELb0ELb1ELb1EEENS1_21CollectiveEpilogueFwdINS6_IJS8_SA_S9_EEENS6_IJNS7_ILi1EEESI_SI_EEESC_SE_Li128ELb0ELb1ELb1ELb0EEENS1_19SingleTileSchedulerILb0ELb1ELb1ELi128EEEEEEEEEvNT_6ParamsE,"",@"SHT_CUDA_INFO"
	.sectionflags	@""
	.align	4


	//----- nvinfo : EIATTR_CUDA_API_VERSION
	.align		4
        /*0000*/ 	.byte	0x04, 0x37
        /*0002*/ 	.short	(.L_66 - .L_65)
.L_65:
        /*0004*/ 	.word	0x00000082


	//----- nvinfo : EIATTR_KPARAM_INFO
	.align		4
.L_66:
        /*0008*/ 	.byte	0x04, 0x17
        /*000a*/ 	.short	(.L_68 - .L_67)
.L_67:
        /*000c*/ 	.word	0x00000000
        /*0010*/ 	.short	0x0000
        /*0012*/ 	.short	0x0000
        /*0014*/ 	.byte	0x00, 0xf0, 0x61, 0x10


	//----- nvinfo : EIATTR_SPARSE_MMA_MASK
	.align		4
.L_68:
        /*0018*/ 	.byte	0x03, 0x50
        /*001a*/ 	.short	0x0000


	//----- nvinfo : EIATTR_MAXREG_COUNT
	.align		4
        /*001c*/ 	.byte	0x03, 0x1b
        /*001e*/ 	.short	0x00ff


	//----- nvinfo : EIATTR_MERCURY_ISA_VERSION
	.align		4
        /*0020*/ 	.byte	0x03, 0x5f
        /*0022*/ 	.short	0x0101


	//----- nvinfo : EIATTR_EXIT_INSTR_OFFSETS
	.align		4
        /*0024*/ 	.byte	0x04, 0x1c
        /*0026*/ 	.short	(.L_70 - .L_69)


	//   ....[0]....
.L_69:
        /*0028*/ 	.word	0x00000010


	//----- nvinfo : EIATTR_MAX_THREADS
	.align		4
.L_70:
        /*002c*/ 	.byte	0x04, 0x05
        /*002e*/ 	.short	(.L_72 - .L_71)
.L_71:
        /*0030*/ 	.word	0x00000080
        /*0034*/ 	.word	0x00000001
        /*0038*/ 	.word	0x00000001


	//----- nvinfo : EIATTR_CBANK_PARAM_SIZE
	.align		4
.L_72:
        /*003c*/ 	.byte	0x03, 0x19
        /*003e*/ 	.short	0x0418


	//----- nvinfo : EIATTR_PARAM_CBANK
	.align		4
        /*0040*/ 	.byte	0x04, 0x0a
        /*0042*/ 	.short	(.L_74 - .L_73)
	.align		4
.L_73:
        /*0044*/ 	.word	index@(.nv.constant0._ZN7cutlass13device_kernelIN5flash19enable_sm80_to_sm89INS1_16FlashAttnFwdSm80INS1_25CollectiveMainloopFwdSm80ILi4ELi1ELb0EN4cute5tupleIJNS5_1CILi128EEENS7_ILi64EEENS7_ILi96EEEEEELi96ENS_10bfloat16_tEfNS_4arch4Sm80ELb0ELb0ELb0ELb0ELb1ELb0ELb1ELb1EEENS1_21CollectiveEpilogueFwdINS6_IJS8_SA_S9_EEENS6_IJNS7_ILi1EEESI_SI_EEESC_SE_Li128ELb0ELb1ELb1ELb0EEENS1_19SingleTileSchedulerILb0ELb1ELb1ELi128EEEEEEEEEvNT_6ParamsE)
        /*0048*/ 	.short	0x0210
        /*004a*/ 	.short	0x0418


	//----- nvinfo : EIATTR_SW_WAR
	.align		4
.L_74:
        /*004c*/ 	.byte	0x04, 0x36
        /*004e*/ 	.short	(.L_76 - .L_75)
.L_75:
        /*0050*/ 	.word	0x00000008
.L_76:


//--------------------- .nv.info._ZN7cutlass13device_kernelIN5flash19enable_sm80_to_sm89INS1_16FlashAttnFwdSm80INS1_25CollectiveMainloopFwdSm80ILi4ELi1ELb0EN4cute5tupleIJNS5_1CILi128EEENS7_ILi48EEENS7_ILi96EEEEEELi96ENS_10bfloat16_tEfNS_4arch4Sm80ELb0ELb0ELb0ELb1ELb1ELb0ELb1ELb1EEENS1_21CollectiveEpilogueFwdINS6_IJS8_SA_S9_EEENS6_IJNS7_ILi1EEESI_SI_EEESC_SE_Li128ELb1ELb1ELb1ELb0EEENS1_36VarlenDynamicPersistentTileSchedulerILi128ELi48ELi128ELi128ELb1ELb1ELb0ELb0ELb1ELb1EEEEEEEEEvNT_6ParamsE --------------------------
	.section	.nv.info._ZN7cutlass13device_kernelIN5flash19enable_sm80_to_sm89INS1_16FlashAttnFwdSm80INS1_25CollectiveMainloopFwdSm80ILi4ELi1ELb0EN4cute5tupleIJNS5_1CILi128EEENS7_ILi48EEENS7_ILi96EEEEEELi96ENS_10bfloat16_tEfNS_4arch4Sm80ELb0ELb0ELb0ELb1ELb1ELb0ELb1ELb1EEENS1_21CollectiveEpilogueFwdINS6_IJS8_SA_S9_EEENS6_IJNS7_ILi1EEESI_SI_EEESC_SE_Li128ELb1ELb1ELb1ELb0EEENS1_36VarlenDynamicPersistentTileSchedulerILi128ELi48ELi128ELi128ELb1ELb1ELb0ELb0ELb1ELb1EEEEEEEEEvNT_6ParamsE,"",@"SHT_CUDA_INFO"
	.sectionflags	@""
	.align	4


	//----- nvinfo : EIATTR_CUDA_API_VERSION
	.align		4
        /*0000*/ 	.byte	0x04, 0x37
        /*0002*/ 	.short	(.L_78 - .L_77)
.L_77:
        /*0004*/ 	.word	0x00000082


	//----- nvinfo : EIATTR_KPARAM_INFO
	.align		4
.L_78:
        /*0008*/ 	.byte	0x04, 0x17
        /*000a*/ 	.short	(.L_80 - .L_79)
.L_79:
        /*000c*/ 	.word	0x00000000
        /*0010*/ 	.short	0x0000
        /*0012*/ 	.short	0x0000
        /*0014*/ 	.byte	0x00, 0xf0, 0xe1, 0x10


	//----- nvinfo : EIATTR_SPARSE_MMA_MASK
	.align		4
.L_80:
        /*0018*/ 	.byte	0x03, 0x50
        /*001a*/ 	.short	0x0000


	//----- nvinfo : EIATTR_MAXREG_COUNT
	.align		4
        /*001c*/ 	.byte	0x03, 0x1b
        /*001e*/ 	.short	0x00ff


	//----- nvinfo : EIATTR_MERCURY_ISA_VERSION
	.align		4
        /*0020*/ 	.byte	0x03, 0x5f
        /*0022*/ 	.short	0x0101


	//----- nvinfo : EIATTR_EXIT_INSTR_OFFSETS
	.align		4
        /*0024*/ 	.byte	0x04, 0x1c
        /*0026*/ 	.short	(.L_82 - .L_81)


	//   ....[0]....
.L_81:
        /*0028*/ 	.word	0x00000010


	//----- nvinfo : EIATTR_MAX_THREADS
	.align		4
.L_82:
        /*002c*/ 	.byte	0x04, 0x05
        /*002e*/ 	.short	(.L_84 - .L_83)
.L_83:
        /*0030*/ 	.word	0x00000080
        /*0034*/ 	.word	0x00000001
        /*0038*/ 	.word	0x00000001


	//----- nvinfo : EIATTR_CBANK_PARAM_SIZE
	.align		4
.L_84:
        /*003c*/ 	.byte	0x03, 0x19
        /*003e*/ 	.short	0x0438


	//----- nvinfo : EIATTR_PARAM_CBANK
	.align		4
        /*0040*/ 	.byte	0x04, 0x0a
        /*0042*/ 	.short	(.L_86 - .L_85)
	.align		4
.L_85:
        /*0044*/ 	.word	index@(.nv.constant0._ZN7cutlass13device_kernelIN5flash19enable_sm80_to_sm89INS1_16FlashAttnFwdSm80INS1_25CollectiveMainloopFwdSm80ILi4ELi1ELb0EN4cute5tupleIJNS5_1CILi128EEENS7_ILi48EEENS7_ILi96EEEEEELi96ENS_10bfloat16_tEfNS_4arch4Sm80ELb0ELb0ELb0ELb1ELb1ELb0ELb1ELb1EEENS1_21CollectiveEpilogueFwdINS6_IJS8_SA_S9_EEENS6_IJNS7_ILi1EEESI_SI_EEESC_SE_Li128ELb1ELb1ELb1ELb0EEENS1_36VarlenDynamicPersistentTileSchedulerILi128ELi48ELi128ELi128ELb1ELb1ELb0ELb0ELb1ELb1EEEEEEEEEvNT_6ParamsE)
        /*0048*/ 	.short	0x0210
        /*004a*/ 	.short	0x0438


	//----- nvinfo : EIATTR_SW_WAR
	.align		4
.L_86:
        /*004c*/ 	.byte	0x04, 0x36
        /*004e*/ 	.short	(.L_88 - .L_87)
.L_87:
        /*0050*/ 	.word	0x00000008
.L_88:


//--------------------- .nv.info._ZN7cutlass13device_kernelIN5flash19enable_sm80_to_sm89INS1_16FlashAttnFwdSm80INS1_25CollectiveMainloopFwdSm80ILi4ELi1ELb0EN4cute5tupleIJNS5_1CILi128EEENS7_ILi48EEENS7_ILi96EEEEEELi96ENS_10bfloat16_tEfNS_4arch4Sm80ELb0ELb0ELb0ELb1ELb1ELb1ELb1ELb1EEENS1_21CollectiveEpilogueFwdINS6_IJS8_SA_S9_EEENS6_IJNS7_ILi1EEESI_SI_EEESC_SE_Li128ELb1ELb1ELb1ELb0EEENS1_36VarlenDynamicPersistentTileSchedulerILi128ELi48ELi128ELi128ELb1ELb1ELb0ELb0ELb1ELb1EEEEEEEEEvNT_6ParamsE --------------------------
	.section	.nv.info._ZN7cutlass13device_kernelIN5flash19enable_sm80_to_sm89INS1_16FlashAttnFwdSm80INS1_25CollectiveMainloopFwdSm80ILi4ELi1ELb0EN4cute5tupleIJNS5_1CILi128EEENS7_ILi48EEENS7_ILi96EEEEEELi96ENS_10bfloat16_tEfNS_4arch4Sm80ELb0ELb0ELb0ELb1ELb1ELb1ELb1ELb1EEENS1_21CollectiveEpilogueFwdINS6_IJS8_SA_S9_EEENS6_IJNS7_ILi1EEESI_SI_EEESC_SE_Li128ELb1ELb1ELb1ELb0EEENS1_36VarlenDynamicPersistentTileSchedulerILi128ELi48ELi128ELi128ELb1ELb1ELb0ELb0ELb1ELb1EEEEEEEEEvNT_6ParamsE,"",@"SHT_CUDA_INFO"
	.sectionflags	@""
	.align	4


	//----- nvinfo : EIATTR_CUDA_API_VERSION
	.align		4
        /*0000*/ 	.byte	0x04, 0x37
        /*0002*/ 	.short	(.L_90 - .L_89)
.L_89:
        /*0004*/ 	.word	0x00000082


	//----- nvinfo : EIATTR_KPARAM_INFO
	.align		4
.L_90:
        /*0008*/ 	.byte	0x04, 0x17
        /*000a*/ 	.short	(.L_92 - .L_91)
.L_91:
        /*000c*/ 	.word	0x00000000
        /*0010*/ 	.short	0x0000
        /*0012*/ 	.short	0x0000
        /*0014*/ 	.byte	0x00, 0xf0, 0xe1, 0x10


	//----- nvinfo : EIATTR_SPARSE_MMA_MASK
	.align		4
.L_92:
        /*0018*/ 	.byte	0x03, 0x50
        /*001a*/ 	.short	0x0000


	//----- nvinfo : EIATTR_MAXREG_COUNT
	.align		4
        /*001c*/ 	.byte	0x03, 0x1b
        /*001e*/ 	.short	0x00ff


	//----- nvinfo : EIATTR_MERCURY_ISA_VERSION
	.align		4
        /*0020*/ 	.byte	0x03, 0x5f
        /*0022*/ 	.short	0x0101


	//----- nvinfo : EIATTR_EXIT_INSTR_OFFSETS
	.align		4
        /*0024*/ 	.byte	0x04, 0x1c
        /*0026*/ 	.short	(.L_94 - .L_93)


	//   ....[0]....
.L_93:
        /*0028*/ 	.word	0x00000010


	//----- nvinfo : EIATTR_MAX_THREADS
	.align		4
.L_94:
        /*002c*/ 	.byte	0x04, 0x05
        /*002e*/ 	.short	(.L_96 - .L_95)
.L_95:
        /*0030*/ 	.word	0x00000080
        /*0034*/ 	.word	0x00000001
        /*0038*/ 	.word	0x00000001


	//----- nvinfo : EIATTR_CBANK_PARAM_SIZE
	.align		4
.L_96:
        /*003c*/ 	.byte	0x03, 0x19
        /*003e*/ 	.short	0x0438


	//----- nvinfo : EIATTR_PARAM_CBANK
	.align		4
        /*0040*/ 	.byte	0x04, 0x0a
        /*0042*/ 	.short	(.L_98 - .L_97)
	.align		4
.L_97:
        /*0044*/ 	.word	index@(.nv.constant0._ZN7cutlass13device_kernelIN5flash19enable_sm80_to_sm89INS1_16FlashAttnFwdSm80INS1_25CollectiveMainloopFwdSm80ILi4ELi1ELb0EN4cute5tupleIJNS5_1CILi128EEENS7_ILi48EEENS7_ILi96EEEEEELi96ENS_10bfloat16_tEfNS_4arch4Sm80ELb0ELb0ELb0ELb1ELb1ELb1ELb1ELb1EEENS1_21CollectiveEpilogueFwdINS6_IJS8_SA_S9_EEENS6_IJNS7_ILi1EEESI_SI_EEESC_SE_Li128ELb1ELb1ELb1ELb0EEENS1_36VarlenDynamicPersistentTileSchedulerILi128ELi48ELi128ELi128ELb1ELb1ELb0ELb0ELb1ELb1EEEEEEEEEvNT_6ParamsE)
        /*0048*/ 	.short	0x0210
        /*004a*/ 	.short	0x0438


	//----- nvinfo : EIATTR_SW_WAR
	.align		4
.L_98:
        /*004c*/ 	.byte	0x04, 0x36
        /*004e*/ 	.short	(.L_100 - .L_99)
.L_99:
        /*0050*/ 	.word	0x00000008
.L_100:


//--------------------- .nv.info._ZN7cutlass13device_kernelIN5flash19enable_sm80_to_sm89INS1_16FlashAttnFwdSm80INS1_25CollectiveMainloopFwdSm80ILi4ELi1ELb0EN4cute5tupleIJNS5_1CILi128EEENS7_ILi48EEENS7_ILi96EEEEEELi96ENS_10bfloat16_tEfNS_4arch4Sm80ELb0ELb1ELb0ELb0ELb1ELb0ELb1ELb1EEENS1_21CollectiveEpilogueFwdINS6_IJS8_SA_S9_EEENS6_IJNS7_ILi1EEESI_SI_EEESC_SE_Li128ELb0ELb1ELb1ELb0EEENS1_19SingleTileSchedulerILb0ELb1ELb1ELi128EEEEEEEEEvNT_6ParamsE --------------------------
	.section	.nv.info._ZN7cutlass13device_kernelIN5flash19enable_sm80_to_sm89INS1_16FlashAttnFwdSm80INS1_25CollectiveMainloopFwdSm80ILi4ELi1ELb0EN4cute5tupleIJNS5_1CILi128EEENS7_ILi48EEENS7_ILi96EEEEEELi96ENS_10bfloat16_tEfNS_4arch4Sm80ELb0ELb1ELb0ELb0ELb1ELb0ELb1ELb1EEENS1_21CollectiveEpilogueFwdINS6_IJS8_SA_S9_EEENS6_IJNS7_ILi1EEESI_SI_EEESC_SE_Li128ELb0ELb1ELb1ELb0EEENS1_19SingleTileSchedulerILb0ELb1ELb1ELi128EEEEEEEEEvNT_6ParamsE,"",@"SHT_CUDA_INFO"
	.sectionflags	@""
	.align	4


	//----- nvinfo : EIATTR_CUDA_API_VERSION
	.align		4
        /*0000*/ 	.byte	0x04, 0x37
        /*0002*/ 	.short	(.L_102 - .L_101)
.L_101:
        /*0004*/ 	.word	0x00000082


	//----- nvinfo : EIATTR_KPARAM_INFO
	.align		4
.L_102:
        /*0008*/ 	.byte	0x04, 0x17
        /*000a*/ 	.short	(.L_104 - .L_103)
.L_103:
        /*000c*/ 	.word	0x00000000
        /*0010*/ 	.short	0x0000
        /*0012*/ 	.short	0x0000
        /*0014*/ 	.byte	0x00, 0xf0, 0x61, 0x10


	//----- nvinfo : EIATTR_SPARSE_MMA_MASK
	.align		4
.L_104:
        /*0018*/ 	.byte	0x03, 0x50
        /*001a*/ 	.short	0x0000


	//----- nvinfo : EIATTR_MAXREG_COUNT
	.align		4
        /*001c*/ 	.byte	0x03, 0x1b
        /*001e*/ 	.short	0x00ff


	//----- nvinfo : EIATTR_MERCURY_ISA_VERSION
	.align		4
        /*0020*/ 	.byte	0x03, 0x5f
        /*0022*/ 	.short	0x0101


	//----- nvinfo : EIATTR_EXIT_INSTR_OFFSETS
	.align		4
        /*0024*/ 	.byte	0x04, 0x1c
        /*0026*/ 	.short	(.L_106 - .L_105)


	//   ....[0]....
.L_105:
        /*0028*/ 	.word	0x00000010


	//----- nvinfo : EIATTR_MAX_THREADS
	.align		4
.L_106:
        /*002c*/ 	.byte	0x04, 0x05
        /*002e*/ 	.short	(.L_108 - .L_107)
.L_107:
        /*0030*/ 	.word	0x00000080
        /*0034*/ 	.word	0x00000001
        /*0038*/ 	.word	0x00000001


	//----- nvinfo : EIATTR_CBANK_PARAM_SIZE
	.align		4
.L_108:
        /*003c*/ 	.byte	0x03, 0x19
        /*003e*/ 	.short	0x0418


	//----- nvinfo : EIATTR_PARAM_CBANK
	.align		4
        /*0040*/ 	.byte	0x04, 0x0a
        /*0042*/ 	.short	(.L_110 - .L_109)
	.align		4
.L_109:
        /*0044*/ 	.word	index@(.nv.constant0._ZN7cutlass13device_kernelIN5flash19enable_sm80_to_sm89INS1_16FlashAttnFwdSm80INS1_25CollectiveMainloopFwdSm80ILi4ELi1ELb0EN4cute5tupleIJNS5_1CILi128EEENS7_ILi48EEENS7_ILi96EEEEEELi96ENS_10bfloat16_tEfNS_4arch4Sm80ELb0ELb1ELb0ELb0ELb1ELb0ELb1ELb1EEENS1_21CollectiveEpilogueFwdINS6_IJS8_SA_S9_EEENS6_IJNS7_ILi1EEESI_SI_EEESC_SE_Li128ELb0ELb1ELb1ELb0EEENS1_19SingleTileSchedulerILb0ELb1ELb1ELi128EEEEEEEEEvNT_6ParamsE)
        /*0048*/ 	.short	0x0210
        /*004a*/ 	.short	0x0418


	//----- nvinfo : EIATTR_SW_WAR
	.align		4
.L_110:
        /*004c*/ 	.byte	0x04, 0x36
        /*004e*/ 	.short	(.L_112 - .L_111)
.L_111:
        /*0050*/ 	.word	0x00000008
.L_112:


//--------------------- .nv.info._ZN7cutlass13device_kernelIN5flash19enable_sm80_to_sm89INS1_16FlashAttnFwdSm80INS1_25CollectiveMainloopFwdSm80ILi4ELi1ELb0EN4cute5tupleIJNS5_1CILi128EEENS7_ILi48EEENS7_ILi96EEEEEELi96ENS_10bfloat16_tEfNS_4arch4Sm80ELb0ELb1ELb0ELb1ELb1ELb0ELb1ELb1EEENS1_21CollectiveEpilogueFwdINS6_IJS8_SA_S9_EEENS6_IJNS7_ILi1EEESI_SI_EEESC_SE_Li128ELb1ELb1ELb1ELb0EEENS1_36VarlenDynamicPersistentTileSchedulerILi128ELi48ELi128ELi128ELb1ELb1ELb0ELb1ELb0ELb1EEEEEEEEEvNT_6ParamsE --------------------------
	.section	.nv.info._ZN7cutlass13device_kernelIN5flash19enable_sm80_to_sm89INS1_16FlashAttnFwdSm80INS1_25CollectiveMainloopFwdSm80ILi4ELi1ELb0EN4cute5tupleIJNS5_1CILi128EEENS7_ILi48EEENS7_ILi96EEEEEELi96ENS_10bfloat16_tEfNS_4arch4Sm80ELb0ELb1ELb0ELb1ELb1ELb0ELb1ELb1EEENS1_21CollectiveEpilogueFwdINS6_IJS8_SA_S9_EEENS6_IJNS7_ILi1EEESI_SI_EEESC_SE_Li128ELb1ELb1ELb1ELb0EEENS1_36VarlenDynamicPersistentTileSchedulerILi128ELi48ELi128ELi128ELb1ELb1ELb0ELb1ELb0ELb1EEEEEEEEEvNT_6ParamsE,"",@"SHT_CUDA_INFO"
	.sectionflags	@""
	.align	4


	//----- nvinfo : EIATTR_CUDA_API_VERSION
	.align		4
        /*0000*/ 	.byte	0x04, 0x37
        /*0002*/ 	.short	(.L_114 - .L_113)
.L_113:
        /*0004*/ 	.word	0x00000082


	//----- nvinfo : EIATTR_KPARAM_INFO
	.align		4
.L_114:
        /*0008*/ 	.byte	0x04, 0x17
        /*000a*/ 	.short	(.L_116 - .L_115)
.L_115:
        /*000c*/ 	.word	0x00000000
        /*0010*/ 	.short	0x0000
        /*0012*/ 	.short	0x0000
        /*0014*/ 	.byte	0x00, 0xf0, 0xe1, 0x10


	//----- nvinfo : EIATTR_SPARSE_MMA_MASK
	.align		4
.L_116:
        /*0018*/ 	.byte	0x03, 0x50
        /*001a*/ 	.short	0x0000


	//----- nvinfo : EIATTR_MAXREG_COUNT
	.align		4
        /*001c*/ 	.byte	0x03, 0x1b
        /*001e*/ 	.short	0x00ff


	//----- nvinfo : EIATTR_MERCURY_ISA_VERSION
	.align		4
        /*0020*/ 	.byte	0x03, 0x5f
        /*0022*/ 	.short	0x0101


	//----- nvinfo : EIATTR_EXIT_INSTR_OFFSETS
	.align		4
        /*0024*/ 	.byte	0x04, 0x1c
        /*0026*/ 	.short	(.L_118 - .L_117)


	//   ....[0]....
.L_117:
        /*0028*/ 	.word	0x00000010


	//----- nvinfo : EIATTR_MAX_THREADS
	.align		4
.L_118:
        /*002c*/ 	.byte	0x04, 0x05
        /*002e*/ 	.short	(.L_120 - .L_119)
.L_119:
        /*0030*/ 	.word	0x00000080
        /*0034*/ 	.word	0x00000001
        /*0038*/ 	.word	0x00000001


	//----- nvinfo : EIATTR_CBANK_PARAM_SIZE
	.align		4
.L_120:
        /*003c*/ 	.byte	0x03, 0x19
        /*003e*/ 	.short	0x0438


	//----- nvinfo : EIATTR_PARAM_CBANK
	.align		4
        /*0040*/ 	.byte	0x04, 0x0a
        /*0042*/ 	.short	(.L_122 - .L_121)
	.align		4
.L_121:
        /*0044*/ 	.word	index@(.nv.constant0._ZN7cutlass13device_kernelIN5flash19enable_sm80_to_sm89INS1_16FlashAttnFwdSm80INS1_25CollectiveMainloopFwdSm80ILi4ELi1ELb0EN4cute5tupleIJNS5_1CILi128EEENS7_ILi48EEENS7_ILi96EEEEEELi96ENS_10bfloat16_tEfNS_4arch4Sm80ELb0ELb1ELb0ELb1ELb1ELb0ELb1ELb1EEENS1_21CollectiveEpilogueFwdINS6_IJS8_SA_S9_EEENS6_IJNS7_ILi1EEESI_SI_EEESC_SE_Li128ELb1ELb1ELb1ELb0EEENS1_36VarlenDynamicPersistentTileSchedulerILi128ELi48ELi128ELi128ELb1ELb1ELb0ELb1ELb0ELb1EEEEEEEEEvNT_6ParamsE)
        /*0048*/ 	.short	0x0210
        /*004a*/ 	.short	0x0438


	//----- nvinfo : EIATTR_SW_WAR
	.align		4
.L_122:
        /*004c*/ 	.byte	0x04, 0x36
        /*004e*/ 	.short	(.L_124 - .L_123)
.L_123:
        /*0050*/ 	.word	0x00000008
.L_124:


//--------------------- .nv.info._ZN7cutlass13device_kernelIN5flash19enable_sm80_to_sm89INS1_16FlashAttnFwdSm80INS1_25CollectiveMainloopFwdSm80ILi4ELi1ELb0EN4cute5tupleIJNS5_1CILi128EEENS7_ILi48EEENS7_ILi96EEEEEELi96ENS_10bfloat16_tEfNS_4arch4Sm80ELb0ELb1ELb0ELb1ELb1ELb1ELb1ELb1EEENS1_21CollectiveEpilogueFwdINS6_IJS8_SA_S9_EEENS6_IJNS7_ILi1EEESI_SI_EEESC_SE_Li128ELb1ELb1ELb1ELb0EEENS1_36VarlenDynamicPersistentTileSchedulerILi128ELi48ELi128ELi128ELb1ELb1ELb0ELb1ELb0ELb1EEEEEEEEEvNT_6ParamsE --------------------------
	.section	.nv.info._ZN7cutlass13device_kernelIN5flash19enable_sm80_to_sm89INS1_16FlashAttnFwdSm80INS1_25CollectiveMainloopFwdSm80ILi4ELi1ELb0EN4cute5tupleIJNS5_1CILi128EEENS7_ILi48EEENS7_ILi96EEEEEELi96ENS_10bfloat16_tEfNS_4arch4Sm80ELb0ELb1ELb0ELb1ELb1ELb1ELb1ELb1EEENS1_21CollectiveEpilogueFwdINS6_IJS8_SA_S9_EEENS6_IJNS7_ILi1EEESI_SI_EEESC_SE_Li128ELb1ELb1ELb1ELb0EEENS1_36VarlenDynamicPersistentTileSchedulerILi128ELi48ELi128ELi128ELb1ELb1ELb0ELb1ELb0ELb1EEEEEEEEEvNT_6ParamsE,"",@"SHT_CUDA_INFO"
	.sectionflags	@""
	.align	4


	//----- nvinfo : EIATTR_CUDA_API_VERSION
	.align		4
        /*0000*/ 	.byte	0x04, 0x37
        /*0002*/ 	.short	(.L_126 - .L_125)
.L_125:
        /*0004*/ 	.word	0x00000082


	//----- nvinfo : EIATTR_KPARAM_INFO
	.align		4
.L_126:
        /*0008*/ 	.byte	0x04, 0x17
        /*000a*/ 	.short	(.L_128 - .L_127)
.L_127:
        /*000c*/ 	.word	0x00000000
        /*0010*/ 	.short	0x0000
        /*0012*/ 	.short	0x0000
        /*0014*/ 	.byte	0x00, 0xf0, 0xe1, 0x10


	//----- nvinfo : EIATTR_SPARSE_MMA_MASK
	.align		4
.L_128:
        /*0018*/ 	.byte	0x03, 0x50
        /*001a*/ 	.short	0x0000


	//----- nvinfo : EIATTR_MAXREG_COUNT
	.align		4
        /*001c*/ 	.byte	0x03, 0x1b
        /*001e*/ 	.short	0x00ff


	//----- nvinfo : EIATTR_MERCURY_ISA_VERSION
	.align		4
        /*0020*/ 	.byte	0x03, 0x5f
        /*0022*/ 	.short	0x0101


	//----- nvinfo : EIATTR_EXIT_INSTR_OFFSETS
	.align		4
        /*0024*/ 	.byte	0x04, 0x1c
        /*0026*/ 	.short	(.L_130 - .L_129)


	//   ....[0]....
.L_129:
        /*0028*/ 	.word	0x00000010


	//----- nvinfo : EIATTR_MAX_THREADS
	.align		4
.L_130:
        /*002c*/ 	.byte	0x04, 0x05
        /*002e*/ 	.short	(.L_132 - .L_131)
.L_131:
        /*0030*/ 	.word	0x00000080
        /*0034*/ 	.word	0x00000001
        /*0038*/ 	.word	0x00000001


	//----- nvinfo : EIATTR_CBANK_PARAM_SIZE
	.align		4
.L_132:
        /*003c*/ 	.byte	0x03, 0x19
        /*003e*/ 	.short	0x0438


	//----- nvinfo : EIATTR_PARAM_CBANK
	.align		4
        /*0040*/ 	.byte	0x04, 0x0a
        /*0042*/ 	.short	(.L_134 - .L_133)
	.align		4
.L_133:
        /*0044*/ 	.word	index@(.nv.constant0._ZN7cutlass13device_kernelIN5flash19enable_sm80_to_sm89INS1_16FlashAttnFwdSm80INS1_25CollectiveMainloopFwdSm80ILi4ELi1ELb0EN4cute5tupleIJNS5_1CILi128EEENS7_ILi48EEENS7_ILi96EEEEEELi96ENS_10bfloat16_tEfNS_4arch4Sm80ELb0ELb1ELb0ELb1ELb1ELb1ELb1ELb1EEENS1_21CollectiveEpilogueFwdINS6_IJS8_SA_S9_EEENS6_IJNS7_ILi1EEESI_SI_EEESC_SE_Li128ELb1ELb1ELb1ELb0EEENS1_36VarlenDynamicPersistentTileSchedulerILi128ELi48ELi128ELi128ELb1ELb1ELb0ELb1ELb0ELb1EEEEEEEEEvNT_6ParamsE)
        /*0048*/ 	.short	0x0210
        /*004a*/ 	.short	0x0438


	//----- nvinfo : EIATTR_SW_WAR
	.align		4
.L_134:
        /*004c*/ 	.byte	0x04, 0x36
        /*004e*/ 	.short	(.L_136 - .L_135)
.L_135:
        /*0050*/ 	.word	0x00000008
.L_136:


//--------------------- .nv.info._ZN7cutlass13device_kernelIN5flash19enable_sm80_to_sm89INS1_16FlashAttnFwdSm80INS1_25CollectiveMainloopFwdSm80ILi4ELi1ELb0EN4cute5tupleIJNS5_1CILi128EEENS7_ILi64EEENS7_ILi96EEEEEELi96ENS_10bfloat16_tEfNS_4arch4Sm80ELb1ELb0ELb0ELb0ELb1ELb0ELb1ELb1EEENS1_21CollectiveEpilogueFwdINS6_IJS8_SA_S9_EEENS6_IJNS7_ILi1EEESI_SI_EEESC_SE_Li128ELb0ELb1ELb1ELb0EEENS1_30DynamicPersistentTileSchedulerILi128ELi128ELb1ELb1ELb0EEEEEEEEEvNT_6ParamsE --------------------------
	.section	.nv.info._ZN7cutlass13device_kernelIN5flash19enable_sm80_to_sm89INS1_16FlashAttnFwdSm80INS1_25CollectiveMainloopFwdSm80ILi4ELi1ELb0EN4cute5tupleIJNS5_1CILi128EEENS7_ILi64EEENS7_ILi96EEEEEELi96ENS_10bfloat16_tEfNS_4arch4Sm80ELb1ELb0ELb0ELb0ELb1ELb0ELb1ELb1EEENS1_21CollectiveEpilogueFwdINS6_IJS8_SA_S9_EEENS6_IJNS7_ILi1EEESI_SI_EEESC_SE_Li128ELb0ELb1ELb1ELb0EEENS1_30DynamicPersistentTileSchedulerILi128ELi128ELb1ELb1ELb0EEEEEEEEEvNT_6ParamsE,"",@"SHT_CUDA_INFO"
	.sectionflags	@""
	.align	4


	//----- nvinfo : EIATTR_CUDA_API_VERSION
	.align		4
        /*0000*/ 	.byte	0x04, 0x37
        /*0002*/ 	.short	(.L_138 - .L_137)
.L_137:
        /*0004*/ 	.word	0x00000082


	//----- nvinfo : EIATTR_KPARAM_INFO
	.align		4
.L_138:
        /*0008*/ 	.byte	0x04, 0x17
        /*000a*/ 	.short	(.L_140 - .L_139)
.L_139:
        /*000c*/ 	.word	0x00000000
        /*0010*/ 	.short	0x0000
        /*0012*/ 	.short	0x0000
        /*0014*/ 	.byte	0x00, 0xf0, 0xa1, 0x10


	//----- nvinfo : EIATTR_SPARSE_MMA_MASK
	.align		4
.L_140:
        /*0018*/ 	.byte	0x03, 0x50
        /*001a*/ 	.short	0x0000


	//----- nvinfo : EIATTR_MAXREG_COUNT
	.align		4
        /*001c*/ 	.byte	0x03, 0x1b
        /*001e*/ 	.short	0x00ff


	//----- nvinfo : EIATTR_MERCURY_ISA_VERSION
	.align		4
        /*0020*/ 	.byte	0x03, 0x5f
        /*0022*/ 	.short	0x0101


	//----- nvinfo : EIATTR_EXIT_INSTR_OFFSETS
	.align		4
        /*0024*/ 	.byte	0x04, 0x1c
        /*0026*/ 	.short	(.L_142 - .L_141)


	//   ....[0]....
.L_141:
        /*0028*/ 	.word	0x00000010


	//----- nvinfo : EIATTR_MAX_THREADS
	.align		4
.L_142:
        /*002c*/ 	.byte	0x04, 0x05
        /*002e*/ 	.short	(.L_144 - .L_143)
.L_143:
        /*0030*/ 	.word	0x00000080
        /*0034*/ 	.word	0x00000001
        /*0038*/ 	.word	0x00000001


	//----- nvinfo : EIATTR_CBANK_PARAM_SIZE
	.align		4
.L_144:
        /*003c*/ 	.byte	0x03, 0x19
        /*003e*/ 	.short	0x0428


	//----- nvinfo : EIATTR_PARAM_CBANK
	.align		4
        /*0040*/ 	.byte	0x04, 0x0a
        /*0042*/ 	.short	(.L_146 - .L_145)
	.align		4
.L_145:
        /*0044*/ 	.word	index@(.nv.constant0._ZN7cutlass13device_kernelIN5flash19enable_sm80_to_sm89INS1_16FlashAttnFwdSm80INS1_25CollectiveMainloopFwdSm80ILi4ELi1ELb0EN4cute5tupleIJNS5_1CILi128EEENS7_ILi64EEENS7_ILi96EEEEEELi96ENS_10bfloat16_tEfNS_4arch4Sm80ELb1ELb0ELb0ELb0ELb1ELb0ELb1ELb1EEENS1_21CollectiveEpilogueFwdINS6_IJS8_SA_S9_EEENS6_IJNS7_ILi1EEESI_SI_EEESC_SE_Li128ELb0ELb1ELb1ELb0EEENS1_30DynamicPersistentTileSchedulerILi128ELi128ELb1ELb1ELb0EEEEEEEEEvNT_6ParamsE)
        /*0048*/ 	.short	0x0210
        /*004a*/ 	.short	0x0428


	//----- nvinfo : EIATTR_SW_WAR
	.align		4
.L_146:
        /*004c*/ 	.byte	0x04, 0x36
        /*004e*/ 	.short	(.L_148 - .L_147)
.L_147:
        /*0050*/ 	.word	0x00000008
.L_148:


//--------------------- .nv.info._ZN7cutlass13device_kernelIN5flash19enable_sm80_to_sm89INS1_16FlashAttnFwdSm80INS1_25CollectiveMainloopFwdSm80ILi4ELi1ELb0EN4cute5tupleIJNS5_1CILi128EEENS7_ILi48EEENS7_ILi96EEEEEELi96ENS_10bfloat16_tEfNS_4arch4Sm80ELb1ELb0ELb0ELb1ELb1ELb0ELb1ELb1EEENS1_21CollectiveEpilogueFwdINS6_IJS8_SA_S9_EEENS6_IJNS7_ILi1EEESI_SI_EEESC_SE_Li128ELb1ELb1ELb1ELb0EEENS1_36VarlenDynamicPersistentTileSchedulerILi128ELi48ELi128ELi128ELb1ELb1ELb0ELb1ELb1ELb1EEEEEEEEEvNT_6ParamsE --------------------------
	.section	.nv.info._ZN7cutlass13device_kernelIN5flash19enable_sm80_to_sm89INS1_16FlashAttnFwdSm80INS1_25CollectiveMainloopFwdSm80ILi4ELi1ELb0EN4cute5tupleIJNS5_1CILi128EEENS7_ILi48EEENS7_ILi96EEEEEELi96ENS_10bfloat16_tEfNS_4arch4Sm80ELb1ELb0ELb0ELb1ELb1ELb0ELb1ELb1EEENS1_21CollectiveEpilogueFwdINS6_IJS8_SA_S9_EEENS6_IJNS7_ILi1EEESI_SI_EEESC_SE_Li128ELb1ELb1ELb1ELb0EEENS1_36VarlenDynamicPersistentTileSchedulerILi128ELi48ELi128ELi128ELb1ELb1ELb0ELb1ELb1ELb1EEEEEEEEEvNT_6ParamsE,"",@"SHT_CUDA_INFO"
	.sectionflags	@""
	.align	4


	//----- nvinfo : EIATTR_CUDA_API_VERSION
	.align		4
        /*0000*/ 	.byte	0x04, 0x37
        /*0002*/ 	.short	(.L_150 - .L_149)
.L_149:
        /*0004*/ 	.word	0x00000082


	//----- nvinfo : EIATTR_KPARAM_INFO
	.align		4
.L_150:
        /*0008*/ 	.byte	0x04, 0x17
        /*000a*/ 	.short	(.L_152 - .L_151)
.L_151:
        /*000c*/ 	.word	0x00000000
        /*0010*/ 	.short	0x0000
        /*0012*/ 	.short	0x0000
        /*0014*/ 	.byte	0x00, 0xf0, 0xe1, 0x10


	//----- nvinfo : EIATTR_SPARSE_MMA_MASK
	.align		4
.L_152:
        /*0018*/ 	.byte	0x03, 0x50
        /*001a*/ 	.short	0x0000


	//----- nvinfo : EIATTR_MAXREG_COUNT
	.align		4
        /*001c*/ 	.byte	0x03, 0x1b
        /*001e*/ 	.short	0x00ff


	//----- nvinfo : EIATTR_MERCURY_ISA_VERSION
	.align		4
        /*0020*/ 	.byte	0x03, 0x5f
        /*0022*/ 	.short	0x0101


	//----- nvinfo : EIATTR_EXIT_INSTR_OFFSETS
	.align		4
        /*0024*/ 	.byte	0x04, 0x1c
        /*0026*/ 	.short	(.L_154 - .L_153)


	//   ....[0]....
.L_153:
        /*0028*/ 	.word	0x00000010


	//----- nvinfo : EIATTR_MAX_THREADS
	.align		4
.L_154:
        /*002c*/ 	.byte	0x04, 0x05
        /*002e*/ 	.short	(.L_156 - .L_155)
.L_155:
        /*0030*/ 	.word	0x00000080
        /*0034*/ 	.word	0x00000001
        /*0038*/ 	.word	0x00000001


	//----- nvinfo : EIATTR_CBANK_PARAM_SIZE
	.align		4
.L_156:
        /*003c*/ 	.byte	0x03, 0x19
        /*003e*/ 	.short	0x0438


	//----- nvinfo : EIATTR_PARAM_CBANK
	.align		4
        /*0040*/ 	.byte	0x04, 0x0a
        /*0042*/ 	.short	(.L_158 - .L_157)
	.align		4
.L_157:
        /*0044*/ 	.word	index@(.nv.constant0._ZN7cutlass13device_kernelIN5flash19enable_sm80_to_sm89INS1_16FlashAttnFwdSm80INS1_25CollectiveMainloopFwdSm80ILi4ELi1ELb0EN4cute5tupleIJNS5_1CILi128EEENS7_ILi48EEENS7_ILi96EEEEEELi96ENS_10bfloat16_tEfNS_4arch4Sm80ELb1ELb0ELb0ELb1ELb1ELb0ELb1ELb1EEENS1_21CollectiveEpilogueFwdINS6_IJS8_SA_S9_EEENS6_IJNS7_ILi1EEESI_SI_EEESC_SE_Li128ELb1ELb1ELb1ELb0EEENS1_36VarlenDynamicPersistentTileSchedulerILi128ELi48ELi128ELi128ELb1ELb1ELb0ELb1ELb1ELb1EEEEEEEEEvNT_6ParamsE)
        /*0048*/ 	.short	0x0210
        /*004a*/ 	.short	0x0438


	//----- nvinfo : EIATTR_SW_WAR
	.align		4
.L_158:
        /*004c*/ 	.byte	0x04, 0x36
        /*004e*/ 	.short	(.L_160 - .L_159)
.L_159:
        /*0050*/ 	.word	0x00000008
.L_160:


//--------------------- .nv.info._ZN7cutlass13device_kernelIN5flash19enable_sm80_to_sm89INS1_16FlashAttnFwdSm80INS1_25CollectiveMainloopFwdSm80ILi4ELi1ELb0EN4cute5tupleIJNS5_1CILi128EEENS7_ILi48EEENS7_ILi96EEEEEELi96ENS_10bfloat16_tEfNS_4arch4Sm80ELb1ELb0ELb0ELb1ELb1ELb1ELb1ELb1EEENS1_21CollectiveEpilogueFwdINS6_IJS8_SA_S9_EEENS6_IJNS7_ILi1EEESI_SI_EEESC_SE_Li128ELb1ELb1ELb1ELb0EEENS1_36VarlenDynamicPersistentTileSchedulerILi128ELi48ELi128ELi128ELb1ELb1ELb0ELb1ELb1ELb1EEEEEEEEEvNT_6ParamsE --------------------------
	.section	.nv.info._ZN7cutlass13device_kernelIN5flash19enable_sm80_to_sm89INS1_16FlashAttnFwdSm80INS1_25CollectiveMainloopFwdSm80ILi4ELi1ELb0EN4cute5tupleIJNS5_1CILi128EEENS7_ILi48EEENS7_ILi96EEEEEELi96ENS_10bfloat16_tEfNS_4arch4Sm80ELb1ELb0ELb0ELb1ELb1ELb1ELb1ELb1EEENS1_21CollectiveEpilogueFwdINS6_IJS8_SA_S9_EEENS6_IJNS7_ILi1EEESI_SI_EEESC_SE_Li128ELb1ELb1ELb1ELb0EEENS1_36VarlenDynamicPersistentTileSchedulerILi128ELi48ELi128ELi128ELb1ELb1ELb0ELb1ELb1ELb1EEEEEEEEEvNT_6ParamsE,"",@"SHT_CUDA_INFO"
	.sectionflags	@""
	.align	4


	//----- nvinfo : EIATTR_CUDA_API_VERSION
	.align		4
        /*0000*/ 	.byte	0x04, 0x37
        /*0002*/ 	.short	(.L_162 - .L_161)
.L_161:
        /*0004*/ 	.word	0x00000082


	//----- nvinfo : EIATTR_KPARAM_INFO
	.align		4
.L_162:
        /*0008*/ 	.byte	0x04, 0x17
        /*000a*/ 	.short	(.L_164 - .L_163)
.L_163:
        /*000c*/ 	.word	0x00000000
        /*0010*/ 	.short	0x0000
        /*0012*/ 	.short	0x0000
        /*0014*/ 	.byte	0x00, 0xf0, 0xe1, 0x10


	//----- nvinfo : EIATTR_SPARSE_MMA_MASK
	.align		4
.L_164:
        /*0018*/ 	.byte	0x03, 0x50
        /*001a*/ 	.short	0x0000


	//----- nvinfo : EIATTR_MAXREG_COUNT
	.align		4
        /*001c*/ 	.byte	0x03, 0x1b
        /*001e*/ 	.short	0x00ff


	//----- nvinfo : EIATTR_MERCURY_ISA_VERSION
	.align		4
        /*0020*/ 	.byte	0x03, 0x5f
        /*0022*/ 	.short	0x0101


	//----- nvinfo : EIATTR_EXIT_INSTR_OFFSETS
	.align		4
        /*0024*/ 	.byte	0x04, 0x1c
        /*0026*/ 	.short	(.L_166 - .L_165)


	//   ....[0]....
.L_165:
        /*0028*/ 	.word	0x00000010


	//----- nvinfo : EIATTR_MAX_THREADS
	.align		4
.L_166:
        /*002c*/ 	.byte	0x04, 0x05
        /*002e*/ 	.short	(.L_168 - .L_167)
.L_167:
        /*0030*/ 	.word	0x00000080
        /*0034*/ 	.word	0x00000001
        /*0038*/ 	.word	0x00000001


	//----- nvinfo : EIATTR_CBANK_PARAM_SIZE
	.align		4
.L_168:
        /*003c*/ 	.byte	0x03, 0x19
        /*003e*/ 	.short	0x0438


	//----- nvinfo : EIATTR_PARAM_CBANK
	.align		4
        /*0040*/ 	.byte	0x04, 0x0a
        /*0042*/ 	.short	(.L_170 - .L_169)
	.align		4
.L_169:
        /*0044*/ 	.word	index@(.nv.constant0._ZN7cutlass13device_kernelIN5flash19enable_sm80_to_sm89INS1_16FlashAttnFwdSm80INS1_25CollectiveMainloopFwdSm80ILi4ELi1ELb0EN4cute5tupleIJNS5_1CILi128EEENS7_ILi48EEENS7_ILi96EEEEEELi96ENS_10bfloat16_tEfNS_4arch4Sm80ELb1ELb0ELb0ELb1ELb1ELb1ELb1ELb1EEENS1_21CollectiveEpilogueFwdINS6_IJS8_SA_S9_EEENS6_IJNS7_ILi1EEESI_SI_EEESC_SE_Li128ELb1ELb1ELb1ELb0EEENS1_36VarlenDynamicPersistentTileSchedulerILi128ELi48ELi128ELi128ELb1ELb1ELb0ELb1ELb1ELb1EEEEEEEEEvNT_6ParamsE)
        /*0048*/ 	.short	0x0210
        /*004a*/ 	.short	0x0438


	//----- nvinfo : EIATTR_SW_WAR
	.align		4
.L_170:
        /*004c*/ 	.byte	0x04, 0x36
        /*004e*/ 	.short	(.L_172 - .L_171)
.L_171:
        /*0050*/ 	.word	0x00000008
.L_172:


//--------------------- .nv.callgraph             --------------------------
	.section	.nv.callgraph,"",@"SHT_CUDA_CALLGRAPH"
	.align	4
	.sectionentsize	8
	.align		4
        /*0000*/ 	.word	0x00000000
	.align		4
        /*0004*/ 	.word	0xffffffff
	.align		4
        /*0008*/ 	.word	0x00000000
	.align		4
        /*000c*/ 	.word	0xfffffffe
	.align		4
        /*0010*/ 	.word	0x00000000
	.align		4
        /*0014*/ 	.word	0xfffffffd
	.align		4
        /*0018*/ 	.word	0x00000000
	.align		4
        /*001c*/ 	.word	0xfffffffc


//--------------------- .nv.constant4             --------------------------
	.section	.nv.constant4,"a",@progbits
	.align	8
	.align		8
.nv.constant4:
        /*0000*/ 	.dword	_ZN77_INTERNAL_c6b62c19_41_flash_fwd_hdim96_bf16_paged_split_sm80_cu_58b58f81_29534cuda3std3__45__cpo5beginE
	.align		8
        /*0008*/ 	.dword	_ZN77_INTERNAL_c6b62c19_41_flash_fwd_hdim96_bf16_paged_split_sm80_cu_58b58f81_29534cuda3std3__45__cpo3endE
	.align		8
        /*0010*/ 	.dword	_ZN77_INTERNAL_c6b62c19_41_flash_fwd_hdim96_bf16_paged_split_sm80_cu_58b58f81_29534cuda3std3__45__cpo6cbeginE
	.align		8
        /*0018*/ 	.dword	_ZN77_INTERNAL_c6b62c19_41_flash_fwd_hdim96_bf16_paged_split_sm80_cu_58b58f81_29534cuda3std3__45__cpo4cendE
	.align		8
        /*0020*/ 	.dword	_ZN77_INTERNAL_c6b62c19_41_flash_fwd_hdim96_bf16_paged_split_sm80_cu_58b58f81_29534cuda3std3__479_GLOBAL__N__c6b62c19_41_flash_fwd_hdim96_bf16_paged_split_sm80_cu_58b58f81_29536ignoreE
	.align		8
        /*0028*/ 	.dword	_ZN77_INTERNAL_c6b62c19_41_flash_fwd_hdim96_bf16_paged_split_sm80_cu_58b58f81_29534cuda3std3__419piecewise_constructE
	.align		8
        /*0030*/ 	.dword	_ZN77_INTERNAL_c6b62c19_41_flash_fwd_hdim96_bf16_paged_split_sm80_cu_58b58f81_29534cuda3std3__48in_placeE
	.align		8
        /*0038*/ 	.dword	_ZN77_INTERNAL_c6b62c19_41_flash_fwd_hdim96_bf16_paged_split_sm80_cu_58b58f81_29534cuda3std6ranges3__45__cpo4swapE
	.align		8
        /*0040*/ 	.dword	_ZN77_INTERNAL_c6b62c19_41_flash_fwd_hdim96_bf16_paged_split_sm80_cu_58b58f81_29534cuda3std6ranges3__45__cpo9iter_moveE
	.align		8
        /*0048*/ 	.dword	_ZN77_INTERNAL_c6b62c19_41_flash_fwd_hdim96_bf16_paged_split_sm80_cu_58b58f81_29534cute7productE
	.align		8
        /*0050*/ 	.dword	_ZN77_INTERNAL_c6b62c19_41_flash_fwd_hdim96_bf16_paged_split_sm80_cu_58b58f81_29534cute1_E


//--------------------- .text._ZN7cutlass13device_kernelIN5flash19enable_sm80_to_sm89INS1_16FlashAttnFwdSm80INS1_25CollectiveMainloopFwdSm80ILi4ELi1ELb0EN4cute5tupleIJNS5_1CILi128EEENS7_ILi64EEENS7_ILi96EEEEEELi96ENS_10bfloat16_tEfNS_4arch4Sm80ELb0ELb0ELb0ELb0ELb1ELb0ELb1ELb1EEENS1_21CollectiveEpilogueFwdINS6_IJS8_SA_S9_EEENS6_IJNS7_ILi1EEESI_SI_EEESC_SE_Li128ELb0ELb1ELb1ELb0EEENS1_19SingleTileSchedulerILb0ELb1ELb1ELi128EEEEEEEEEvNT_6ParamsE --------------------------
	.section	.text._ZN7cutlass13device_kernelIN5flash19enable_sm80_to_sm89INS1_16FlashAttnFwdSm80INS1_25CollectiveMainloopFwdSm80ILi4ELi1ELb0EN4cute5tupleIJNS5_1CILi128EEENS7_ILi64EEENS7_ILi96EEEEEELi96ENS_10bfloat16_tEfNS_4arch4Sm80ELb0ELb0ELb0ELb0ELb1ELb0ELb1ELb1EEENS1_21CollectiveEpilogueFwdINS6_IJS8_SA_S9_EEENS6_IJNS7_ILi1EEESI_SI_EEESC_SE_Li128ELb0ELb1ELb1ELb0EEENS1_19SingleTileSchedulerILb0ELb1ELb1ELi128EEEEEEEEEvNT_6ParamsE,"ax",@progbits
	.align	128
.text._ZN7cutlass13device_kernelIN5flash19enable_sm80_to_sm89INS1_16FlashAttnFwdSm80INS1_25CollectiveMainloopFwdSm80ILi4ELi1ELb0EN4cute5tupleIJNS5_1CILi128EEENS7_ILi64EEENS7_ILi96EEEEEELi96ENS_10bfloat16_tEfNS_4arch4Sm80ELb0ELb0ELb0ELb0ELb1ELb0ELb1ELb1EEENS1_21CollectiveEpilogueFwdINS6_IJS8_SA_S9_EEENS6_IJNS7_ILi1EEESI_SI_EEESC_SE_Li128ELb0ELb1ELb1ELb0EEENS1_19SingleTileSchedulerILb0ELb1ELb1ELi128EEEEEEEEEvNT_6ParamsE:
        .type           _ZN7cutlass13device_kernelIN5flash19enable_sm80_to_sm89INS1_16FlashAttnFwdSm80INS1_25CollectiveMainloopFwdSm80ILi4ELi1ELb0EN4cute5tupleIJNS5_1CILi128EEENS7_ILi64EEENS7_ILi96EEEEEELi96ENS_10bfloat16_tEfNS_4arch4Sm80ELb0ELb0ELb0ELb0ELb1ELb0ELb1ELb1EEENS1_21CollectiveEpilogueFwdINS6_IJS8_SA_S9_EEENS6_IJNS7_ILi1EEESI_SI_EEESC_SE_Li128ELb0ELb1ELb1ELb0EEENS1_19SingleTileSchedulerILb0ELb1ELb1ELi128EEEEEEEEEvNT_6ParamsE,@function
        .size           _ZN7cutlass13device_kernelIN5flash19enable_sm80_to_sm89INS1_16FlashAttnFwdSm80INS1_25CollectiveMainloopFwdSm80ILi4ELi1ELb0EN4cute5tupleIJNS5_1CILi128EEENS7_ILi64EEENS7_ILi96EEEEEELi96ENS_10bfloat16_tEfNS_4arch4Sm80ELb0ELb0ELb0ELb0ELb1ELb0ELb1ELb1EEENS1_21CollectiveEpilogueFwdINS6_IJS8_SA_S9_EEENS6_IJNS7_ILi1EEESI_SI_EEESC_SE_Li128ELb0ELb1ELb1ELb0EEENS1_19SingleTileSchedulerILb0ELb1ELb1ELi128EEEEEEEEEvNT_6ParamsE,(.L_x_9 - _ZN7cutlass13device_kernelIN5flash19enable_sm80_to_sm89INS1_16FlashAttnFwdSm80INS1_25CollectiveMainloopFwdSm80ILi4ELi1ELb0EN4cute5tupleIJNS5_1CILi128EEENS7_ILi64EEENS7_ILi96EEEEEELi96ENS_10bfloat16_tEfNS_4arch4Sm80ELb0ELb0ELb0ELb0ELb1ELb0ELb1ELb1EEENS1_21CollectiveEpilogueFwdINS6_IJS8_SA_S9_EEENS6_IJNS7_ILi1EEESI_SI_EEESC_SE_Li128ELb0ELb1ELb1ELb0EEENS1_19SingleTileSchedulerILb0ELb1ELb1ELi128EEEEEEEEEvNT_6ParamsE)
        .other          _ZN7cutlass13device_kernelIN5flash19enable_sm80_to_sm89INS1_16FlashAttnFwdSm80INS1_25CollectiveMainloopFwdSm80ILi4ELi1ELb0EN4cute5tupleIJNS5_1CILi128EEENS7_ILi64EEENS7_ILi96EEEEEELi96ENS_10bfloat16_tEfNS_4arch4Sm80ELb0ELb0ELb0ELb0ELb1ELb0ELb1ELb1EEENS1_21CollectiveEpilogueFwdINS6_IJS8_SA_S9_EEENS6_IJNS7_ILi1EEESI_SI_EEESC_SE_Li128ELb0ELb1ELb1ELb0EEENS1_19SingleTileSchedulerILb0ELb1ELb1ELi128EEEEEEEEEvNT_6ParamsE,@"STO_CUDA_ENTRY STV_DEFAULT"
_ZN7cutlass13device_kernelIN5flash19enable_sm80_to_sm89INS1_16FlashAttnFwdSm80INS1_25CollectiveMainloopFwdSm80ILi4ELi1ELb0EN4cute5tupleIJNS5_1CILi128EEENS7_ILi64EEENS7_ILi96EEEEEELi96ENS_10bfloat16_tEfNS_4arch4Sm80ELb0ELb0ELb0ELb0ELb1ELb0ELb1ELb1EEENS1_21CollectiveEpilogueFwdINS6_IJS8_SA_S9_EEENS6_IJNS7_ILi1EEESI_SI_EEESC_SE_Li128ELb0ELb1ELb1ELb0EEENS1_19SingleTileSchedulerILb0ELb1ELb1ELi128EEEEEEEEEvNT_6ParamsE:
[----:B------:R-:W-:Y:S01]  /*0000*/  LDC R1, c[0x0][0x28] ;  /* 0x00000a00ff017b82 */ /* 0x000fe20000000800 */
[----:B------:R-:W-:Y:S05]  /*0010*/  EXIT ;  /* 0x000000000000794d */ /* 0x000fea0003800000 */
.L_x_0:
[----:B------:R-:W-:-:S00]  /*0020*/  BRA `(.L_x_0) ;  /* 0xfffffffc00fc7947 */ /* 0x000fc0000383ffff */
[----:B------:R-:W-:-:S00]  /*0030*/  NOP ;  /* 0x0000000000007918 */ /* 0x000fc00000000000 */
        /* <DEDUP_REMOVED lines=12> */
.L_x_9:


//--------------------- .text._ZN7cutlass13device_kernelIN5flash19enable_sm80_to_sm89INS1_16FlashAttnFwdSm80INS1_25CollectiveMainloopFwdSm80ILi4ELi1ELb0EN4cute5tupleIJNS5_1CILi128EEENS7_ILi48EEENS7_ILi96EEEEEELi96ENS_10bfloat16_tEfNS_4arch4Sm80ELb0ELb0ELb0ELb1ELb1ELb0ELb1ELb1EEENS1_21CollectiveEpilogueFwdINS6_IJS8_SA_S9_EEENS6_IJNS7_ILi1EEESI_SI_EEESC_SE_Li128ELb1ELb1ELb1ELb0EEENS1_36VarlenDynamicPersistentTileSchedulerILi128ELi48ELi128ELi128ELb1ELb1ELb0ELb0ELb1ELb1EEEEEEEEEvNT_6ParamsE --------------------------
	.section	.text._ZN7cutlass13device_kernelIN5flash19enable_sm80_to_sm89INS1_16FlashAttnFwdSm80INS1_25CollectiveMainloopFwdSm80ILi4ELi1ELb0EN4cute5tupleIJNS5_1CILi128EEENS7_ILi48EEENS7_ILi96EEEEEELi96ENS_10bfloat16_tEfNS_4arch4Sm80ELb0ELb0ELb0ELb1ELb1ELb0ELb1ELb1EEENS1_21CollectiveEpilogueFwdINS6_IJS8_SA_S9_EEENS6_IJNS7_ILi1EEESI_SI_EEESC_SE_Li128ELb1ELb1ELb1ELb0EEENS1_36VarlenDynamicPersistentTileSchedulerILi128ELi48ELi128ELi128ELb1ELb1ELb0ELb0ELb1ELb1EEEEEEEEEvNT_6ParamsE,"ax",@progbits
	.align	128
.text._ZN7cutlass13device_kernelIN5flash19enable_sm80_to_sm89INS1_16FlashAttnFwdSm80INS1_25CollectiveMainloopFwdSm80ILi4ELi1ELb0EN4cute5tupleIJNS5_1CILi128EEENS7_ILi48EEENS7_ILi96EEEEEELi96ENS_10bfloat16_tEfNS_4arch4Sm80ELb0ELb0ELb0ELb1ELb1ELb0ELb1ELb1EEENS1_21CollectiveEpilogueFwdINS6_IJS8_SA_S9_EEENS6_IJNS7_ILi1EEESI_SI_EEESC_SE_Li128ELb1ELb1ELb1ELb0EEENS1_36VarlenDynamicPersistentTileSchedulerILi128ELi48ELi128ELi128ELb1ELb1ELb0ELb0ELb1ELb1EEEEEEEEEvNT_6ParamsE:
        .type           _ZN7cutlass13device_kernelIN5flash19enable_sm80_to_sm89INS1_16FlashAttnFwdSm80INS1_25CollectiveMainloopFwdSm80ILi4ELi1ELb0EN4cute5tupleIJNS5_1CILi128EEENS7_ILi48EEENS7_ILi96EEEEEELi96ENS_10bfloat16_tEfNS_4arch4Sm80ELb0ELb0ELb0ELb1ELb1ELb0ELb1ELb1EEENS1_21CollectiveEpilogueFwdINS6_IJS8_SA_S9_EEENS6_IJNS7_ILi1EEESI_SI_EEESC_SE_Li128ELb1ELb1ELb1ELb0EEENS1_36VarlenDynamicPersistentTileSchedulerILi128ELi48ELi128ELi128ELb1ELb1ELb0ELb0ELb1ELb1EEEEEEEEEvNT_6ParamsE,@function
        .size           _ZN7cutlass13device_kernelIN5flash19enable_sm80_to_sm89INS1_16FlashAttnFwdSm80INS1_25CollectiveMainloopFwdSm80ILi4ELi1ELb0EN4cute5tupleIJNS5_1CILi128EEENS7_ILi48EEENS7_ILi96EEEEEELi96ENS_10bfloat16_tEfNS_4arch4Sm80ELb0ELb0ELb0ELb1ELb1ELb0ELb1ELb1EEENS1_21CollectiveEpilogueFwdINS6_IJS8_SA_S9_EEENS6_IJNS7_ILi1EEESI_SI_EEESC_SE_Li128ELb1ELb1ELb1ELb0EEENS1_36VarlenDynamicPersistentTileSchedulerILi128ELi48ELi128ELi128ELb1ELb1ELb0ELb0ELb1ELb1EEEEEEEEEvNT_6ParamsE,(.L_x_10 - _ZN7cutlass13device_kernelIN5flash19enable_sm80_to_sm89INS1_16FlashAttnFwdSm80INS1_25CollectiveMainloopFwdSm80ILi4ELi1ELb0EN4cute5tupleIJNS5_1CILi128EEENS7_ILi48EEENS7_ILi96EEEEEELi96ENS_10bfloat16_tEfNS_4arch4Sm80ELb0ELb0ELb0ELb1ELb1ELb0ELb1ELb1EEENS1_21CollectiveEpilogueFwdINS6_IJS8_SA_S9_EEENS6_IJNS7_ILi1EEESI_SI_EEESC_SE_Li128ELb1ELb1ELb1ELb0EEENS1_36VarlenDynamicPersistentTileSchedulerILi128ELi48ELi128ELi128ELb1ELb1ELb0ELb0ELb1ELb1EEEEEEEEEvNT_6ParamsE)
        .other          _ZN7cutlass13device_kernelIN5flash19enable_sm80_to_sm89INS1_16FlashAttnFwdSm80INS1_25CollectiveMainloopFwdSm80ILi4ELi1ELb0EN4cute5tupleIJNS5_1CILi128EEENS7_ILi48EEENS7_ILi96EEEEEELi96ENS_10bfloat16_tEfNS_4arch4Sm80ELb0ELb0ELb0ELb1ELb1ELb0ELb1ELb1EEENS1_21CollectiveEpilogueFwdINS6_IJS8_SA_S9_EEENS6_IJNS7_ILi1EEESI_SI_EEESC_SE_Li128ELb1ELb1ELb1ELb0EEENS1_36VarlenDynamicPersistentTileSchedulerILi128ELi48ELi128ELi128ELb1ELb1ELb0ELb0ELb1ELb1EEEEEEEEEvNT_6ParamsE,@"STO_CUDA_ENTRY STV_DEFAULT"
_ZN7cutlass13device_kernelIN5flash19enable_sm80_to_sm89INS1_16FlashAttnFwdSm80INS1_25CollectiveMainloopFwdSm80ILi4ELi1ELb0EN4cute5tupleIJNS5_1CILi128EEENS7_ILi48EEENS7_ILi96EEEEEELi96ENS_10bfloat16_tEfNS_4arch4Sm80ELb0ELb0ELb0ELb1ELb1ELb0ELb1ELb1EEENS1_21CollectiveEpilogueFwdINS6_IJS8_SA_S9_EEENS6_IJNS7_ILi1EEESI_SI_EEESC_SE_Li128ELb1ELb1ELb1ELb0EEENS1_36VarlenDynamicPersistentTileSchedulerILi128ELi48ELi128ELi128ELb1ELb1ELb0ELb0ELb1ELb1EEEEEEEEEvNT_6ParamsE:
[----:B------:R-:W-:Y:S01]  /*0000*/  LDC R1, c[0x0][0x28] ;  /* 0x00000a00ff017b82 */ /* 0x000fe20000000800 */
[----:B------:R-:W-:Y:S05]  /*0010*/  EXIT ;  /* 0x000000000000794d */ /* 0x000fea0003800000 */
.L_x_1:
        /* <DEDUP_REMOVED lines=14> */
.L_x_10:


//--------------------- .text._ZN7cutlass13device_kernelIN5flash19enable_sm80_to_sm89INS1_16FlashAttnFwdSm80INS1_25CollectiveMainloopFwdSm80ILi4ELi1ELb0EN4cute5tupleIJNS5_1CILi128EEENS7_ILi48EEENS7_ILi96EEEEEELi96ENS_10bfloat16_tEfNS_4arch4Sm80ELb0ELb0ELb0ELb1ELb1ELb1ELb1ELb1EEENS1_21CollectiveEpilogueFwdINS6_IJS8_SA_S9_EEENS6_IJNS7_ILi1EEESI_SI_EEESC_SE_Li128ELb1ELb1ELb1ELb0EEENS1_36VarlenDynamicPersistentTileSchedulerILi128ELi48ELi128ELi128ELb1ELb1ELb0ELb0ELb1ELb1EEEEEEEEEvNT_6ParamsE --------------------------
	.section	.text._ZN7cutlass13device_kernelIN5flash19enable_sm80_to_sm89INS1_16FlashAttnFwdSm80INS1_25CollectiveMainloopFwdSm80ILi4ELi1ELb0EN4cute5tupleIJNS5_1CILi128EEENS7_ILi48EEENS7_ILi96EEEEEELi96ENS_10bfloat16_tEfNS_4arch4Sm80ELb0ELb0ELb0ELb1ELb1ELb1ELb1ELb1EEENS1_21CollectiveEpilogueFwdINS6_IJS8_SA_S9_EEENS6_IJNS7_ILi1EEESI_SI_EEESC_SE_Li128ELb1ELb1ELb1ELb0EEENS1_36VarlenDynamicPersistentTileSchedulerILi128ELi48ELi128ELi128ELb1ELb1ELb0ELb0ELb1ELb1EEEEEEEEEvNT_6ParamsE,"ax",@progbits
	.align	128
.text._ZN7cutlass13device_kernelIN5flash19enable_sm80_to_sm89INS1_16FlashAttnFwdSm80INS1_25CollectiveMainloopFwdSm80ILi4ELi1ELb0EN4cute5tupleIJNS5_1CILi128EEENS7_ILi48EEENS7_ILi96EEEEEELi96ENS_10bfloat16_tEfNS_4arch4Sm80ELb0ELb0ELb0ELb1ELb1ELb1ELb1ELb1EEENS1_21CollectiveEpilogueFwdINS6_IJS8_SA_S9_EEENS6_IJNS7_ILi1EEESI_SI_EEESC_SE_Li128ELb1ELb1ELb1ELb0EEENS1_36VarlenDynamicPersistentTileSchedulerILi128ELi48ELi128ELi128ELb1ELb1ELb0ELb0ELb1ELb1EEEEEEEEEvNT_6ParamsE:
        .type           _ZN7cutlass13device_kernelIN5flash19enable_sm80_to_sm89INS1_16FlashAttnFwdSm80INS1_25CollectiveMainloopFwdSm80ILi4ELi1ELb0EN4cute5tupleIJNS5_1CILi128EEENS7_ILi48EEENS7_ILi96EEEEEELi96ENS_10bfloat16_tEfNS_4arch4Sm80ELb0ELb0ELb0ELb1ELb1ELb1ELb1ELb1EEENS1_21CollectiveEpilogueFwdINS6_IJS8_SA_S9_EEENS6_IJNS7_ILi1EEESI_SI_EEESC_SE_Li128ELb1ELb1ELb1ELb0EEENS1_36VarlenDynamicPersistentTileSchedulerILi128ELi48ELi128ELi128ELb1ELb1ELb0ELb0ELb1ELb1EEEEEEEEEvNT_6ParamsE,@function
        .size           _ZN7cutlass13device_kernelIN5flash19enable_sm80_to_sm89INS1_16FlashAttnFwdSm80INS1_25CollectiveMainloopFwdSm80ILi4ELi1ELb0EN4cute5tupleIJNS5_1CILi128EEENS7_ILi48EEENS7_ILi96EEEEEELi96ENS_10bfloat16_tEfNS_4arch4Sm80ELb0ELb0ELb0ELb1ELb1ELb1ELb1ELb1EEENS1_21CollectiveEpilogueFwdINS6_IJS8_SA_S9_EEENS6_IJNS7_ILi1EEESI_SI_EEESC_SE_Li128ELb1ELb1ELb1ELb0EEENS1_36VarlenDynamicPersistentTileSchedulerILi128ELi48ELi128ELi128ELb1ELb1ELb0ELb0ELb1ELb1EEEEEEEEEvNT_6ParamsE,(.L_x_11 - _ZN7cutlass13device_kernelIN5flash19enable_sm80_to_sm89INS1_16FlashAttnFwdSm80INS1_25CollectiveMainloopFwdSm80ILi4ELi1ELb0EN4cute5tupleIJNS5_1CILi128EEENS7_ILi48EEENS7_ILi96EEEEEELi96ENS_10bfloat16_tEfNS_4arch4Sm80ELb0ELb0ELb0ELb1ELb1ELb1ELb1ELb1EEENS1_21CollectiveEpilogueFwdINS6_IJS8_SA_S9_EEENS6_IJNS7_ILi1EEESI_SI_EEESC_SE_Li128ELb1ELb1ELb1ELb0EEENS1_36VarlenDynamicPersistentTileSchedulerILi128ELi48ELi128ELi128ELb1ELb1ELb0ELb0ELb1ELb1EEEEEEEEEvNT_6ParamsE)
        .other          _ZN7cutlass13device_kernelIN5flash19enable_sm80_to_sm89INS1_16FlashAttnFwdSm80INS1_25CollectiveMainloopFwdSm80ILi4ELi1ELb0EN4cute5tupleIJNS5_1CILi128EEENS7_ILi48EEENS7_ILi96EEEEEELi96ENS_10bfloat16_tEfNS_4arch4Sm80ELb0ELb0ELb0ELb1ELb1ELb1ELb1ELb1EEENS1_21CollectiveEpilogueFwdINS6_IJS8_SA_S9_EEENS6_IJNS7_ILi1EEESI_SI_EEESC_SE_Li128ELb1ELb1ELb1ELb0EEENS1_36VarlenDynamicPersistentTileSchedulerILi128ELi48ELi128ELi128ELb1ELb1ELb0ELb0ELb1ELb1EEEEEEEEEvNT_6ParamsE,@"STO_CUDA_ENTRY STV_DEFAULT"
_ZN7cutlass13device_kernelIN5flash19enable_sm80_to_sm89INS1_16FlashAttnFwdSm80INS1_25CollectiveMainloopFwdSm80ILi4ELi1ELb0EN4cute5tupleIJNS5_1CILi128EEENS7_ILi48EEENS7_ILi96EEEEEELi96ENS_10bfloat16_tEfNS_4arch4Sm80ELb0ELb0ELb0ELb1ELb1ELb1ELb1ELb1EEENS1_21CollectiveEpilogueFwdINS6_IJS8_SA_S9_EEENS6_IJNS7_ILi1EEESI_SI_EEESC_SE_Li128ELb1ELb1ELb1ELb0EEENS1_36VarlenDynamicPersistentTileSchedulerILi128ELi48ELi128ELi128ELb1ELb1ELb0ELb0ELb1ELb1EEEEEEEEEvNT_6ParamsE:
[----:B------:R-:W-:Y:S01]  /*0000*/  LDC R1, c[0x0][0x28] ;  /* 0x00000a00ff017b82 */ /* 0x000fe20000000800 */
[----:B------:R-:W-:Y:S05]  /*0010*/  EXIT ;  /* 0x000000000000794d */ /* 0x000fea0003800000 */
.L_x_2:
        /* <DEDUP_REMOVED lines=14> */
.L_x_11:


//--------------------- .text._ZN7cutlass13device_kernelIN5flash19enable_sm80_to_sm89INS1_16FlashAttnFwdSm80INS1_25CollectiveMainloopFwdSm80ILi4ELi1ELb0EN4cute5tupleIJNS5_1CILi128EEENS7_ILi48EEENS7_ILi96EEEEEELi96ENS_10bfloat16_tEfNS_4arch4Sm80ELb0ELb1ELb0ELb0ELb1ELb0ELb1ELb1EEENS1_21CollectiveEpilogueFwdINS6_IJS8_SA_S9_EEENS6_IJNS7_ILi1EEESI_SI_EEESC_SE_Li128ELb0ELb1ELb1ELb0EEENS1_19SingleTileSchedulerILb0ELb1ELb1ELi128EEEEEEEEEvNT_6ParamsE --------------------------
	.section	.text._ZN7cutlass13device_kernelIN5flash19enable_sm80_to_sm89INS1_16FlashAttnFwdSm80INS1_25CollectiveMainloopFwdSm80ILi4ELi1ELb0EN4cute5tupleIJNS5_1CILi128EEENS7_ILi48EEENS7_ILi96EEEEEELi96ENS_10bfloat16_tEfNS_4arch4Sm80ELb0ELb1ELb0ELb0ELb1ELb0ELb1ELb1EEENS1_21CollectiveEpilogueFwdINS6_IJS8_SA_S9_EEENS6_IJNS7_ILi1EEESI_SI_EEESC_SE_Li128ELb0ELb1ELb1ELb0EEENS1_19SingleTileSchedulerILb0ELb1ELb1ELi128EEEEEEEEEvNT_6ParamsE,"ax",@progbits
	.align	128
.text._ZN7cutlass13device_kernelIN5flash19enable_sm80_to_sm89INS1_16FlashAttnFwdSm80INS1_25CollectiveMainloopFwdSm80ILi4ELi1ELb0EN4cute5tupleIJNS5_1CILi128EEENS7_ILi48EEENS7_ILi96EEEEEELi96ENS_10bfloat16_tEfNS_4arch4Sm80ELb0ELb1ELb0ELb0ELb1ELb0ELb1ELb1EEENS1_21CollectiveEpilogueFwdINS6_IJS8_SA_S9_EEENS6_IJNS7_ILi1EEESI_SI_EEESC_SE_Li128ELb0ELb1ELb1ELb0EEENS1_19SingleTileSchedulerILb0ELb1ELb1ELi128EEEEEEEEEvNT_6ParamsE:
        .type           _ZN7cutlass13device_kernelIN5flash19enable_sm80_to_sm89INS1_16FlashAttnFwdSm80INS1_25CollectiveMainloopFwdSm80ILi4ELi1ELb0EN4cute5tupleIJNS5_1CILi128EEENS7_ILi48EEENS7_ILi96EEEEEELi96ENS_10bfloat16_tEfNS_4arch4Sm80ELb0ELb1ELb0ELb0ELb1ELb0ELb1ELb1EEENS1_21CollectiveEpilogueFwdINS6_IJS8_SA_S9_EEENS6_IJNS7_ILi1EEESI_SI_EEESC_SE_Li128ELb0ELb1ELb1ELb0EEENS1_19SingleTileSchedulerILb0ELb1ELb1ELi128EEEEEEEEEvNT_6ParamsE,@function
        .size           _ZN7cutlass13device_kernelIN5flash19enable_sm80_to_sm89INS1_16FlashAttnFwdSm80INS1_25CollectiveMainloopFwdSm80ILi4ELi1ELb0EN4cute5tupleIJNS5_1CILi128EEENS7_ILi48EEENS7_ILi96EEEEEELi96ENS_10bfloat16_tEfNS_4arch4Sm80ELb0ELb1ELb0ELb0ELb1ELb0ELb1ELb1EEENS1_21CollectiveEpilogueFwdINS6_IJS8_SA_S9_EEENS6_IJNS7_ILi1EEESI_SI_EEESC_SE_Li128ELb0ELb1ELb1ELb0EEENS1_19SingleTileSchedulerILb0ELb1ELb1ELi128EEEEEEEEEvNT_6ParamsE,(.L_x_12 - _ZN7cutlass13device_kernelIN5flash19enable_sm80_to_sm89INS1_16FlashAttnFwdSm80INS1_25CollectiveMainloopFwdSm80ILi4ELi1ELb0EN4cute5tupleIJNS5_1CILi128EEENS7_ILi48EEENS7_ILi96EEEEEELi96ENS_10bfloat16_tEfNS_4arch4Sm80ELb0ELb1ELb0ELb0ELb1ELb0ELb1ELb1EEENS1_21CollectiveEpilogueFwdINS6_IJS8_SA_S9_EEENS6_IJNS7_ILi1EEESI_SI_EEESC_SE_Li128ELb0ELb1ELb1ELb0EEENS1_19SingleTileSchedulerILb0ELb1ELb1ELi128EEEEEEEEEvNT_6ParamsE)
        .other          _ZN7cutlass13device_kernelIN5flash19enable_sm80_to_sm89INS1_16FlashAttnFwdSm80INS1_25CollectiveMainloopFwdSm80ILi4ELi1ELb0EN4cute5tupleIJNS5_1CILi128EEENS7_ILi48EEENS7_ILi96EEEEEELi96ENS_10bfloat16_tEfNS_4arch4Sm80ELb0ELb1ELb0ELb0ELb1ELb0ELb1ELb1EEENS1_21CollectiveEpilogueFwdINS6_IJS8_SA_S9_EEENS6_IJNS7_ILi1EEESI_SI_EEESC_SE_Li128ELb0ELb1ELb1ELb0EEENS1_19SingleTileSchedulerILb0ELb1ELb1ELi128EEEEEEEEEvNT_6ParamsE,@"STO_CUDA_ENTRY STV_DEFAULT"
_ZN7cutlass13device_kernelIN5flash19enable_sm80_to_sm89INS1_16FlashAttnFwdSm80INS1_25CollectiveMainloopFwdSm80ILi4ELi1ELb0EN4cute5tupleIJNS5_1CILi128EEENS7_ILi48EEENS7_ILi96EEEEEELi96ENS_10bfloat16_tEfNS_4arch4Sm80ELb0ELb1ELb0ELb0ELb1ELb0ELb1ELb1EEENS1_21CollectiveEpilogueFwdINS6_IJS8_SA_S9_EEENS6_IJNS7_ILi1EEESI_SI_EEESC_SE_Li128ELb0ELb1ELb1ELb0EEENS1_19SingleTileSchedulerILb0ELb1ELb1ELi128EEEEEEEEEvNT_6ParamsE:
[----:B------:R-:W-:Y:S01]  /*0000*/  LDC R1, c[0x0][0x28] ;  /* 0x00000a00ff017b82 */ /* 0x000fe20000000800 */
[----:B------:R-:W-:Y:S05]  /*0010*/  EXIT ;  /* 0x000000000000794d */ /* 0x000fea0003800000 */
.L_x_3:
        /* <DEDUP_REMOVED lines=14> */
.L_x_12:


//--------------------- .text._ZN7cutlass13device_kernelIN5flash19enable_sm80_to_sm89INS1_16FlashAttnFwdSm80INS1_25CollectiveMainloopFwdSm80ILi4ELi1ELb0EN4cute5tupleIJNS5_1CILi128EEENS7_ILi48EEENS7_ILi96EEEEEELi96ENS_10bfloat16_tEfNS_4arch4Sm80ELb0ELb1ELb0ELb1ELb1ELb0ELb1ELb1EEENS1_21CollectiveEpilogueFwdINS6_IJS8_SA_S9_EEENS6_IJNS7_ILi1EEESI_SI_EEESC_SE_Li128ELb1ELb1ELb1ELb0EEENS1_36VarlenDynamicPersistentTileSchedulerILi128ELi48ELi128ELi128ELb1ELb1ELb0ELb1ELb0ELb1EEEEEEEEEvNT_6ParamsE --------------------------
	.section	.text._ZN7cutlass13device_kernelIN5flash19enable_sm80_to_sm89INS1_16FlashAttnFwdSm80INS1_25CollectiveMainloopFwdSm80ILi4ELi1ELb0EN4cute5tupleIJNS5_1CILi128EEENS7_ILi48EEENS7_ILi96EEEEEELi96ENS_10bfloat16_tEfNS_4arch4Sm80ELb0ELb1ELb0ELb1ELb1ELb0ELb1ELb1EEENS1_21CollectiveEpilogueFwdINS6_IJS8_SA_S9_EEENS6_IJNS7_ILi1EEESI_SI_EEESC_SE_Li128ELb1ELb1ELb1ELb0EEENS1_36VarlenDynamicPersistentTileSchedulerILi128ELi48ELi128ELi128ELb1ELb1ELb0ELb1ELb0ELb1EEEEEEEEEvNT_6ParamsE,"ax",@progbits
	.align	128
.text._ZN7cutlass13device_kernelIN5flash19enable_sm80_to_sm89INS1_16FlashAttnFwdSm80INS1_25CollectiveMainloopFwdSm80ILi4ELi1ELb0EN4cute5tupleIJNS5_1CILi128EEENS7_ILi48EEENS7_ILi96EEEEEELi96ENS_10bfloat16_tEfNS_4arch4Sm80ELb0ELb1ELb0ELb1ELb1ELb0ELb1ELb1EEENS1_21CollectiveEpilogueFwdINS6_IJS8_SA_S9_EEENS6_IJNS7_ILi1EEESI_SI_EEESC_SE_Li128ELb1ELb1ELb1ELb0EEENS1_36VarlenDynamicPersistentTileSchedulerILi128ELi48ELi128ELi128ELb1ELb1ELb0ELb1ELb0ELb1EEEEEEEEEvNT_6ParamsE:
        .type           _ZN7cutlass13device_kernelIN5flash19enable_sm80_to_sm89INS1_16FlashAttnFwdSm80INS1_25CollectiveMainloopFwdSm80ILi4ELi1ELb0EN4cute5tupleIJNS5_1CILi128EEENS7_ILi48EEENS7_ILi96EEEEEELi96ENS_10bfloat16_tEfNS_4arch4Sm80ELb0ELb1ELb0ELb1ELb1ELb0ELb1ELb1EEENS1_21CollectiveEpilogueFwdINS6_IJS8_SA_S9_EEENS6_IJNS7_ILi1EEESI_SI_EEESC_SE_Li128ELb1ELb1ELb1ELb0EEENS1_36VarlenDynamicPersistentTileSchedulerILi128ELi48ELi128ELi128ELb1ELb1ELb0ELb1ELb0ELb1EEEEEEEEEvNT_6ParamsE,@function
        .size           _ZN7cutlass13device_kernelIN5flash19enable_sm80_to_sm89INS1_16FlashAttnFwdSm80INS1_25CollectiveMainloopFwdSm80ILi4ELi1ELb0EN4cute5tupleIJNS5_1CILi128EEENS7_ILi48EEENS7_ILi96EEEEEELi96ENS_10bfloat16_tEfNS_4arch4Sm80ELb0ELb1ELb0ELb1ELb1ELb0ELb1ELb1EEENS1_21CollectiveEpilogueFwdINS6_IJS8_SA_S9_EEENS6_IJNS7_ILi1EEESI_SI_EEESC_SE_Li128ELb1ELb1ELb1ELb0EEENS1_36VarlenDynamicPersistentTileSchedulerILi128ELi48ELi128ELi128ELb1ELb1ELb0ELb1ELb0ELb1EEEEEEEEEvNT_6ParamsE,(.L_x_13 - _ZN7cutlass13device_kernelIN5flash19enable_sm80_to_sm89INS1_16FlashAttnFwdSm80INS1_25CollectiveMainloopFwdSm80ILi4ELi1ELb0EN4cute5tupleIJNS5_1CILi128EEENS7_ILi48EEENS7_ILi96EEEEEELi96ENS_10bfloat16_tEfNS_4arch4Sm80ELb0ELb1ELb0ELb1ELb1ELb0ELb1ELb1EEENS1_21CollectiveEpilogueFwdINS6_IJS8_SA_S9_EEENS6_IJNS7_ILi1EEESI_SI_EEESC_SE_Li128ELb1ELb1ELb1ELb0EEENS1_36VarlenDynamicPersistentTileSchedulerILi128ELi48ELi128ELi128ELb1ELb1ELb0ELb1ELb0ELb1EEEEEEEEEvNT_6ParamsE)
        .other          _ZN7cutlass13device_kernelIN5flash19enable_sm80_to_sm89INS1_16FlashAttnFwdSm80INS1_25CollectiveMainloopFwdSm80ILi4ELi1ELb0EN4cute5tupleIJNS5_1CILi128EEENS7_ILi48EEENS7_ILi96EEEEEELi96ENS_10bfloat16_tEfNS_4arch4Sm80ELb0ELb1ELb0ELb1ELb1ELb0ELb1ELb1EEENS1_21CollectiveEpilogueFwdINS6_IJS8_SA_S9_EEENS6_IJNS7_ILi1EEESI_SI_EEESC_SE_Li128ELb1ELb1ELb1ELb0EEENS1_36VarlenDynamicPersistentTileSchedulerILi128ELi48ELi128ELi128ELb1ELb1ELb0ELb1ELb0ELb1EEEEEEEEEvNT_6ParamsE,@"STO_CUDA_ENTRY STV_DEFAULT"
_ZN7cutlass13device_kernelIN5flash19enable_sm80_to_sm89INS1_16FlashAttnFwdSm80INS1_25CollectiveMainloopFwdSm80ILi4ELi1ELb0EN4cute5tupleIJNS5_1CILi128EEENS7_ILi48EEENS7_ILi96EEEEEELi96ENS_10bfloat16_tEfNS_4arch4Sm80ELb0ELb1ELb0ELb1ELb1ELb0ELb1ELb1EEENS1_21CollectiveEpilogueFwdINS6_IJS8_SA_S9_EEENS6_IJNS7_ILi1EEESI_SI_EEESC_SE_Li128ELb1ELb1ELb1ELb0EEENS1_36VarlenDynamicPersistentTileSchedulerILi128ELi48ELi128ELi128ELb1ELb1ELb0ELb1ELb0ELb1EEEEEEEEEvNT_6ParamsE:
[----:B------:R-:W-:Y:S01]  /*0000*/  LDC R1, c[0x0][0x28] ;  /* 0x00000a00ff017b82 */ /* 0x000fe20000000800 */
[----:B------:R-:W-:Y:S05]  /*0010*/  EXIT ;  /* 0x000000000000794d */ /* 0x000fea0003800000 */
.L_x_4:
        /* <DEDUP_REMOVED lines=14> */
.L_x_13:


//--------------------- .text._ZN7cutlass13device_kernelIN5flash19enable_sm80_to_sm89INS1_16FlashAttnFwdSm80INS1_25CollectiveMainloopFwdSm80ILi4ELi1ELb0EN4cute5tupleIJNS5_1CILi128EEENS7_ILi48EEENS7_ILi96EEEEEELi96ENS_10bfloat16_tEfNS_4arch4Sm80ELb0ELb1ELb0ELb1ELb1ELb1ELb1ELb1EEENS1_21CollectiveEpilogueFwdINS6_IJS8_SA_S9_EEENS6_IJNS7_ILi1EEESI_SI_EEESC_SE_Li128ELb1ELb1ELb1ELb0EEENS1_36VarlenDynamicPersistentTileSchedulerILi128ELi48ELi128ELi128ELb1ELb1ELb0ELb1ELb0ELb1EEEEEEEEEvNT_6ParamsE --------------------------
	.section	.text._ZN7cutlass13device_kernelIN5flash19enable_sm80_to_sm89INS1_16FlashAttnFwdSm80INS1_25CollectiveMainloopFwdSm80ILi4ELi1ELb0EN4cute5tupleIJNS5_1CILi128EEENS7_ILi48EEENS7_ILi96EEEEEELi96ENS_10bfloat16_tEfNS_4arch4Sm80ELb0ELb1ELb0ELb1ELb1ELb1ELb1ELb1EEENS1_21CollectiveEpilogueFwdINS6_IJS8_SA_S9_EEENS6_IJNS7_ILi1EEESI_SI_EEESC_SE_Li128ELb1ELb1ELb1ELb0EEENS1_36VarlenDynamicPersistentTileSchedulerILi128ELi48ELi128ELi128ELb1ELb1ELb0ELb1ELb0ELb1EEEEEEEEEvNT_6ParamsE,"ax",@progbits
	.align	128
.text._ZN7cutlass13device_kernelIN5flash19enable_sm80_to_sm89INS1_16FlashAttnFwdSm80INS1_25CollectiveMainloopFwdSm80ILi4ELi1ELb0EN4cute5tupleIJNS5_1CILi128EEENS7_ILi48EEENS7_ILi96EEEEEELi96ENS_10bfloat16_tEfNS_4arch4Sm80ELb0ELb1ELb0ELb1ELb1ELb1ELb1ELb1EEENS1_21CollectiveEpilogueFwdINS6_IJS8_SA_S9_EEENS6_IJNS7_ILi1EEESI_SI_EEESC_SE_Li128ELb1ELb1ELb1ELb0EEENS1_36VarlenDynamicPersistentTileSchedulerILi128ELi48ELi128ELi128ELb1ELb1ELb0ELb1ELb0ELb1EEEEEEEEEvNT_6ParamsE:
        .type           _ZN7cutlass13device_kernelIN5flash19enable_sm80_to_sm89INS1_16FlashAttnFwdSm80INS1_25CollectiveMainloopFwdSm80ILi4ELi1ELb0EN4cute5tupleIJNS5_1CILi128EEENS7_ILi48EEENS7_ILi96EEEEEELi96ENS_10bfloat16_tEfNS_4arch4Sm80ELb0ELb1ELb0ELb1ELb1ELb1ELb1ELb1EEENS1_21CollectiveEpilogueFwdINS6_IJS8_SA_S9_EEENS6_IJNS7_ILi1EEESI_SI_EEESC_SE_Li128ELb1ELb1ELb1ELb0EEENS1_36VarlenDynamicPersistentTileSchedulerILi128ELi48ELi128ELi128ELb1ELb1ELb0ELb1ELb0ELb1EEEEEEEEEvNT_6ParamsE,@function
        .size           _ZN7cutlass13device_kernelIN5flash19enable_sm80_to_sm89INS1_16FlashAttnFwdSm80INS1_25CollectiveMainloopFwdSm80ILi4ELi1ELb0EN4cute5tupleIJNS5_1CILi128EEENS7_ILi48EEENS7_ILi96EEEEEELi96ENS_10bfloat16_tEfNS_4arch4Sm80ELb0ELb1ELb0ELb1ELb1ELb1ELb1ELb1EEENS1_21CollectiveEpilogueFwdINS6_IJS8_SA_S9_EEENS6_IJNS7_ILi1EEESI_SI_EEESC_SE_Li128ELb1ELb1ELb1ELb0EEENS1_36VarlenDynamicPersistentTileSchedulerILi128ELi48ELi128ELi128ELb1ELb1ELb0ELb1ELb0ELb1EEEEEEEEEvNT_6ParamsE,(.L_x_14 - _ZN7cutlass13device_kernelIN5flash19enable_sm80_to_sm89INS1_16FlashAttnFwdSm80INS1_25CollectiveMainloopFwdSm80ILi4ELi1ELb0EN4cute5tupleIJNS5_1CILi128EEENS7_ILi48EEENS7_ILi96EEEEEELi96ENS_10bfloat16_tEfNS_4arch4Sm80ELb0ELb1ELb0ELb1ELb1ELb1ELb1ELb1EEENS1_21CollectiveEpilogueFwdINS6_IJS8_SA_S9_EEENS6_IJNS7_ILi1EEESI_SI_EEESC_SE_Li128ELb1ELb1ELb1ELb0EEENS1_36VarlenDynamicPersistentTileSchedulerILi128ELi48ELi128ELi128ELb1ELb1ELb0ELb1ELb0ELb1EEEEEEEEEvNT_6ParamsE)
        .other          _ZN7cutlass13device_kernelIN5flash19enable_sm80_to_sm89INS1_16FlashAttnFwdSm80INS1_25CollectiveMainloopFwdSm80ILi4ELi1ELb0EN4cute5tupleIJNS5_1CILi128EEENS7_ILi48EEENS7_ILi96EEEEEELi96ENS_10bfloat16_tEfNS_4arch4Sm80ELb0ELb1ELb0ELb1ELb1ELb1ELb1ELb1EEENS1_21CollectiveEpilogueFwdINS6_IJS8_SA_S9_EEENS6_IJNS7_ILi1EEESI_SI_EEESC_SE_Li128ELb1ELb1ELb1ELb0EEENS1_36VarlenDynamicPersistentTileSchedulerILi128ELi48ELi128ELi128ELb1ELb1ELb0ELb1ELb0ELb1EEEEEEEEEvNT_6ParamsE,@"STO_CUDA_ENTRY STV_DEFAULT"
_ZN7cutlass13device_kernelIN5flash19enable_sm80_to_sm89INS1_16FlashAttnFwdSm80INS1_25CollectiveMainloopFwdSm80ILi4ELi1ELb0EN4cute5tupleIJNS5_1CILi128EEENS7_ILi48EEENS7_ILi96EEEEEELi96ENS_10bfloat16_tEfNS_4arch4Sm80ELb0ELb1ELb0ELb1ELb1ELb1ELb1ELb1EEENS1_21CollectiveEpilogueFwdINS6_IJS8_SA_S9_EEENS6_IJNS7_ILi1EEESI_SI_EEESC_SE_Li128ELb1ELb1ELb1ELb0EEENS1_36VarlenDynamicPersistentTileSchedulerILi128ELi48ELi128ELi128ELb1ELb1ELb0ELb1ELb0ELb1EEEEEEEEEvNT_6ParamsE:
[----:B------:R-:W-:Y:S01]  /*0000*/  LDC R1, c[0x0][0x28] ;  /* 0x00000a00ff017b82 */ /* 0x000fe20000000800 */
[----:B------:R-:W-:Y:S05]  /*0010*/  EXIT ;  /* 0x000000000000794d */ /* 0x000fea0003800000 */
.L_x_5:
        /* <DEDUP_REMOVED lines=14> */
.L_x_14:


//--------------------- .text._ZN7cutlass13device_kernelIN5flash19enable_sm80_to_sm89INS1_16FlashAttnFwdSm80INS1_25CollectiveMainloopFwdSm80ILi4ELi1ELb0EN4cute5tupleIJNS5_1CILi128EEENS7_ILi64EEENS7_ILi96EEEEEELi96ENS_10bfloat16_tEfNS_4arch4Sm80ELb1ELb0ELb0ELb0ELb1ELb0ELb1ELb1EEENS1_21CollectiveEpilogueFwdINS6_IJS8_SA_S9_EEENS6_IJNS7_ILi1EEESI_SI_EEESC_SE_Li128ELb0ELb1ELb1ELb0EEENS1_30DynamicPersistentTileSchedulerILi128ELi128ELb1ELb1ELb0EEEEEEEEEvNT_6ParamsE --------------------------
	.section	.text._ZN7cutlass13device_kernelIN5flash19enable_sm80_to_sm89INS1_16FlashAttnFwdSm80INS1_25CollectiveMainloopFwdSm80ILi4ELi1ELb0EN4cute5tupleIJNS5_1CILi128EEENS7_ILi64EEENS7_ILi96EEEEEELi96ENS_10bfloat16_tEfNS_4arch4Sm80ELb1ELb0ELb0ELb0ELb1ELb0ELb1ELb1EEENS1_21CollectiveEpilogueFwdINS6_IJS8_SA_S9_EEENS6_IJNS7_ILi1EEESI_SI_EEESC_SE_Li128ELb0ELb1ELb1ELb0EEENS1_30DynamicPersistentTileSchedulerILi128ELi128ELb1ELb1ELb0EEEEEEEEEvNT_6ParamsE,"ax",@progbits
	.align	128
.text._ZN7cutlass13device_kernelIN5flash19enable_sm80_to_sm89INS1_16FlashAttnFwdSm80INS1_25CollectiveMainloopFwdSm80ILi4ELi1ELb0EN4cute5tupleIJNS5_1CILi128EEENS7_ILi64EEENS7_ILi96EEEEEELi96ENS_10bfloat16_tEfNS_4arch4Sm80ELb1ELb0ELb0ELb0ELb1ELb0ELb1ELb1EEENS1_21CollectiveEpilogueFwdINS6_IJS8_SA_S9_EEENS6_IJNS7_ILi1EEESI_SI_EEESC_SE_Li128ELb0ELb1ELb1ELb0EEENS1_30DynamicPersistentTileSchedulerILi128ELi128ELb1ELb1ELb0EEEEEEEEEvNT_6ParamsE:
        .type           _ZN7cutlass13device_kernelIN5flash19enable_sm80_to_sm89INS1_16FlashAttnFwdSm80INS1_25CollectiveMainloopFwdSm80ILi4ELi1ELb0EN4cute5tupleIJNS5_1CILi128EEENS7_ILi64EEENS7_ILi96EEEEEELi96ENS_10bfloat16_tEfNS_4arch4Sm80ELb1ELb0ELb0ELb0ELb1ELb0ELb1ELb1EEENS1_21CollectiveEpilogueFwdINS6_IJS8_SA_S9_EEENS6_IJNS7_ILi1EEESI_SI_EEESC_SE_Li128ELb0ELb1ELb1ELb0EEENS1_30DynamicPersistentTileSchedulerILi128ELi128ELb1ELb1ELb0EEEEEEEEEvNT_6ParamsE,@function
        .size           _ZN7cutlass13device_kernelIN5flash19enable_sm80_to_sm89INS1_16FlashAttnFwdSm80INS1_25CollectiveMainloopFwdSm80ILi4ELi1ELb0EN4cute5tupleIJNS5_1CILi128EEENS7_ILi64EEENS7_ILi96EEEEEELi96ENS_10bfloat16_tEfNS_4arch4Sm80ELb1ELb0ELb0ELb0ELb1ELb0ELb1ELb1EEENS1_21CollectiveEpilogueFwdINS6_IJS8_SA_S9_EEENS6_IJNS7_ILi1EEESI_SI_EEESC_SE_Li128ELb0ELb1ELb1ELb0EEENS1_30DynamicPersistentTileSchedulerILi128ELi128ELb1ELb1ELb0EEEEEEEEEvNT_6ParamsE,(.L_x_15 - _ZN7cutlass13device_kernelIN5flash19enable_sm80_to_sm89INS1_16FlashAttnFwdSm80INS1_25CollectiveMainloopFwdSm80ILi4ELi1ELb0EN4cute5tupleIJNS5_1CILi128EEENS7_ILi64EEENS7_ILi96EEEEEELi96ENS_10bfloat16_tEfNS_4arch4Sm80ELb1ELb0ELb0ELb0ELb1ELb0ELb1ELb1EEENS1_21CollectiveEpilogueFwdINS6_IJS8_SA_S9_EEENS6_IJNS7_ILi1EEESI_SI_EEESC_SE_Li128ELb0ELb1ELb1ELb0EEENS1_30DynamicPersistentTileSchedulerILi128ELi128ELb1ELb1ELb0EEEEEEEEEvNT_6ParamsE)
        .other          _ZN7cutlass13device_kernelIN5flash19enable_sm80_to_sm89INS1_16FlashAttnFwdSm80INS1_25CollectiveMainloopFwdSm80ILi4ELi1ELb0EN4cute5tupleIJNS5_1CILi128EEENS7_ILi64EEENS7_ILi96EEEEEELi96ENS_10bfloat16_tEfNS_4arch4Sm80ELb1ELb0ELb0ELb0ELb1ELb0ELb1ELb1EEENS1_21CollectiveEpilogueFwdINS6_IJS8_SA_S9_EEENS6_IJNS7_ILi1EEESI_SI_EEESC_SE_Li128ELb0ELb1ELb1ELb0EEENS1_30DynamicPersistentTileSchedulerILi128ELi128ELb1ELb1ELb0EEEEEEEEEvNT_6ParamsE,@"STO_CUDA_ENTRY STV_DEFAULT"
_ZN7cutlass13device_kernelIN5flash19enable_sm80_to_sm89INS1_16FlashAttnFwdSm80INS1_25CollectiveMainloopFwdSm80ILi4ELi1ELb0EN4cute5tupleIJNS5_1CILi128EEENS7_ILi64EEENS7_ILi96EEEEEELi96ENS_10bfloat16_tEfNS_4arch4Sm80ELb1ELb0ELb0ELb0ELb1ELb0ELb1ELb1EEENS1_21CollectiveEpilogueFwdINS6_IJS8_SA_S9_EEENS6_IJNS7_ILi1EEESI_SI_EEESC_SE_Li128ELb0ELb1ELb1ELb0EEENS1_30DynamicPersistentTileSchedulerILi128ELi128ELb1ELb1ELb0EEEEEEEEEvNT_6ParamsE:
[----:B------:R-:W-:Y:S01]  /*0000*/  LDC R1, c[0x0][0x28] ;  /* 0x00000a00ff017b82 */ /* 0x000fe20000000800 */
[----:B------:R-:W-:Y:S05]  /*0010*/  EXIT ;  /* 0x000000000000794d */ /* 0x000fea0003800000 */
.L_x_6:
        /* <DEDUP_REMOVED lines=14> */
.L_x_15:


//--------------------- .text._ZN7cutlass13device_kernelIN5flash19enable_sm80_to_sm89INS1_16FlashAttnFwdSm80INS1_25CollectiveMainloopFwdSm80ILi4ELi1ELb0EN4cute5tupleIJNS5_1CILi128EEENS7_ILi48EEENS7_ILi96EEEEEELi96ENS_10bfloat16_tEfNS_4arch4Sm80ELb1ELb0ELb0ELb1ELb1ELb0ELb1ELb1EEENS1_21CollectiveEpilogueFwdINS6_IJS8_SA_S9_EEENS6_IJNS7_ILi1EEESI_SI_EEESC_SE_Li128ELb1ELb1ELb1ELb0EEENS1_36VarlenDynamicPersistentTileSchedulerILi128ELi48ELi128ELi128ELb1ELb1ELb0ELb1ELb1ELb1EEEEEEEEEvNT_6ParamsE --------------------------
	.section	.text._ZN7cutlass13device_kernelIN5flash19enable_sm80_to_sm89INS1_16FlashAttnFwdSm80INS1_25CollectiveMainloopFwdSm80ILi4ELi1ELb0EN4cute5tupleIJNS5_1CILi128EEENS7_ILi48EEENS7_ILi96EEEEEELi96ENS_10bfloat16_tEfNS_4arch4Sm80ELb1ELb0ELb0ELb1ELb1ELb0ELb1ELb1EEENS1_21CollectiveEpilogueFwdINS6_IJS8_SA_S9_EEENS6_IJNS7_ILi1EEESI_SI_EEESC_SE_Li128ELb1ELb1ELb1ELb0EEENS1_36VarlenDynamicPersistentTileSchedulerILi128ELi48ELi128ELi128ELb1ELb1ELb0ELb1ELb1ELb1EEEEEEEEEvNT_6ParamsE,"ax",@progbits
	.align	128
.text._ZN7cutlass13device_kernelIN5flash19enable_sm80_to_sm89INS1_16FlashAttnFwdSm80INS1_25CollectiveMainloopFwdSm80ILi4ELi1ELb0EN4cute5tupleIJNS5_1CILi128EEENS7_ILi48EEENS7_ILi96EEEEEELi96ENS_10bfloat16_tEfNS_4arch4Sm80ELb1ELb0ELb0ELb1ELb1ELb0ELb1ELb1EEENS1_21CollectiveEpilogueFwdINS6_IJS8_SA_S9_EEENS6_IJNS7_ILi1EEESI_SI_EEESC_SE_Li128ELb1ELb1ELb1ELb0EEENS1_36VarlenDynamicPersistentTileSchedulerILi128ELi48ELi128ELi128ELb1ELb1ELb0ELb1ELb1ELb1EEEEEEEEEvNT_6ParamsE:
        .type           _ZN7cutlass13device_kernelIN5flash19enable_sm80_to_sm89INS1_16FlashAttnFwdSm80INS1_25CollectiveMainloopFwdSm80ILi4ELi1ELb0EN4cute5tupleIJNS5_1CILi128EEENS7_ILi48EEENS7_ILi96EEEEEELi96ENS_10bfloat16_tEfNS_4arch4Sm80ELb1ELb0ELb0ELb1ELb1ELb0ELb1ELb1EEENS1_21CollectiveEpilogueFwdINS6_IJS8_SA_S9_EEENS6_IJNS7_ILi1EEESI_SI_EEESC_SE_Li128ELb1ELb1ELb1ELb0EEENS1_36VarlenDynamicPersistentTileSchedulerILi128ELi48ELi128ELi128ELb1ELb1ELb0ELb1ELb1ELb1EEEEEEEEEvNT_6ParamsE,@function
        .size           _ZN7cutlass13device_kernelIN5flash19enable_sm80_to_sm89INS1_16FlashAttnFwdSm80INS1_25CollectiveMainloopFwdSm80ILi4ELi1ELb0EN4cute5tupleIJNS5_1CILi128EEENS7_ILi48EEENS7_ILi96EEEEEELi96ENS_10bfloat16_tEfNS_4arch4Sm80ELb1ELb0ELb0ELb1ELb1ELb0ELb1ELb1EEENS1_21CollectiveEpilogueFwdINS6_IJS8_SA_S9_EEENS6_IJNS7_ILi1EEESI_SI_EEESC_SE_Li128ELb1ELb1ELb1ELb0EEENS1_36VarlenDynamicPersistentTileSchedulerILi128ELi48ELi128ELi128ELb1ELb1ELb0ELb1ELb1ELb1EEEEEEEEEvNT_6ParamsE,(.L_x_16 - _ZN7cutlass13device_kernelIN5flash19enable_sm80_to_sm89INS1_16FlashAttnFwdSm80INS1_25CollectiveMainloopFwdSm80ILi4ELi1ELb0EN4cute5tupleIJNS5_1CILi128EEENS7_ILi48EEENS7_ILi96EEEEEELi96ENS_10bfloat16_tEfNS_4arch4Sm80ELb1ELb0ELb0ELb1ELb1ELb0ELb1ELb1EEENS1_21CollectiveEpilogueFwdINS6_IJS8_SA_S9_EEENS6_IJNS7_ILi1EEESI_SI_EEESC_SE_Li128ELb1ELb1ELb1ELb0EEENS1_36VarlenDynamicPersistentTileSchedulerILi128ELi48ELi128ELi128ELb1ELb1ELb0ELb1ELb1ELb1EEEEEEEEEvNT_6ParamsE)
        .other          _ZN7cutlass13device_kernelIN5flash19enable_sm80_to_sm89INS1_16FlashAttnFwdSm80INS1_25CollectiveMainloopFwdSm80ILi4ELi1ELb0EN4cute5tupleIJNS5_1CILi128EEENS7_ILi48EEENS7_ILi96EEEEEELi96ENS_10bfloat16_tEfNS_4arch4Sm80ELb1ELb0ELb0ELb1ELb1ELb0ELb1ELb1EEENS1_21CollectiveEpilogueFwdINS6_IJS8_SA_S9_EEENS6_IJNS7_ILi1EEESI_SI_EEESC_SE_Li128ELb1ELb1ELb1ELb0EEENS1_36VarlenDynamicPersistentTileSchedulerILi128ELi48ELi128ELi128ELb1ELb1ELb0ELb1ELb1ELb1EEEEEEEEEvNT_6ParamsE,@"STO_CUDA_ENTRY STV_DEFAULT"
_ZN7cutlass13device_kernelIN5flash19enable_sm80_to_sm89INS1_16FlashAttnFwdSm80INS1_25CollectiveMainloopFwdSm80ILi4ELi1ELb0EN4cute5tupleIJNS5_1CILi128EEENS7_ILi48EEENS7_ILi96EEEEEELi96ENS_10bfloat16_tEfNS_4arch4Sm80ELb1ELb0ELb0ELb1ELb1ELb0ELb1ELb1EEENS1_21CollectiveEpilogueFwdINS6_IJS8_SA_S9_EEENS6_IJNS7_ILi1EEESI_SI_EEESC_SE_Li128ELb1ELb1ELb1ELb0EEENS1_36VarlenDynamicPersistentTileSchedulerILi128ELi48ELi128ELi128ELb1ELb1ELb0ELb1ELb1ELb1EEEEEEEEEvNT_6ParamsE:
[----:B------:R-:W-:Y:S01]  /*0000*/  LDC R1, c[0x0][0x28] ;  /* 0x00000a00ff017b82 */ /* 0x000fe20000000800 */
[----:B------:R-:W-:Y:S05]  /*0010*/  EXIT ;  /* 0x000000000000794d */ /* 0x000fea0003800000 */
.L_x_7:
        /* <DEDUP_REMOVED lines=14> */
.L_x_16:


//--------------------- .text._ZN7cutlass13device_kernelIN5flash19enable_sm80_to_sm89INS1_16FlashAttnFwdSm80INS1_25CollectiveMainloopFwdSm80ILi4ELi1ELb0EN4cute5tupleIJNS5_1CILi128EEENS7_ILi48EEENS7_ILi96EEEEEELi96ENS_10bfloat16_tEfNS_4arch4Sm80ELb1ELb0ELb0ELb1ELb1ELb1ELb1ELb1EEENS1_21CollectiveEpilogueFwdINS6_IJS8_SA_S9_EEENS6_IJNS7_ILi1EEESI_SI_EEESC_SE_Li128ELb1ELb1ELb1ELb0EEENS1_36VarlenDynamicPersistentTileSchedulerILi128ELi48ELi128ELi128ELb1ELb1ELb0ELb1ELb1ELb1EEEEEEEEEvNT_6ParamsE --------------------------
	.section	.text._ZN7cutlass13device_kernelIN5flash19enable_sm80_to_sm89INS1_16FlashAttnFwdSm80INS1_25CollectiveMainloopFwdSm80ILi4ELi1ELb0EN4cute5tupleIJNS5_1CILi128EEENS7_ILi48EEENS7_ILi96EEEEEELi96ENS_10bfloat16_tEfNS_4arch4Sm80ELb1ELb0ELb0ELb1ELb1ELb1ELb1ELb1EEENS1_21CollectiveEpilogueFwdINS6_IJS8_SA_S9_EEENS6_IJNS7_ILi1EEESI_SI_EEESC_SE_Li128ELb1ELb1ELb1ELb0EEENS1_36VarlenDynamicPersistentTileSchedulerILi128ELi48ELi128ELi128ELb1ELb1ELb0ELb1ELb1ELb1EEEEEEEEEvNT_6ParamsE,"ax",@progbits
	.align	128
.text._ZN7cutlass13device_kernelIN5flash19enable_sm80_to_sm89INS1_16FlashAttnFwdSm80INS1_25CollectiveMainloopFwdSm80ILi4ELi1ELb0EN4cute5tupleIJNS5_1CILi128EEENS7_ILi48EEENS7_ILi96EEEEEELi96ENS_10bfloat16_tEfNS_4arch4Sm80ELb1ELb0ELb0ELb1ELb1ELb1ELb1ELb1EEENS1_21CollectiveEpilogueFwdINS6_IJS8_SA_S9_EEENS6_IJNS7_ILi1EEESI_SI_EEESC_SE_Li128ELb1ELb1ELb1ELb0EEENS1_36VarlenDynamicPersistentTileSchedulerILi128ELi48ELi128ELi128ELb1ELb1ELb0ELb1ELb1ELb1EEEEEEEEEvNT_6ParamsE:
        .type           _ZN7cutlass13device_kernelIN5flash19enable_sm80_to_sm89INS1_16FlashAttnFwdSm80INS1_25CollectiveMainloopFwdSm80ILi4ELi1ELb0EN4cute5tupleIJNS5_1CILi128EEENS7_ILi48EEENS7_ILi96EEEEEELi96ENS_10bfloat16_tEfNS_4arch4Sm80ELb1ELb0ELb0ELb1ELb1ELb1ELb1ELb1EEENS1_21CollectiveEpilogueFwdINS6_IJS8_SA_S9_EEENS6_IJNS7_ILi1EEESI_SI_EEESC_SE_Li128ELb1ELb1ELb1ELb0EEENS1_36VarlenDynamicPersistentTileSchedulerILi128ELi48ELi128ELi128ELb1ELb1ELb0ELb1ELb1ELb1EEEEEEEEEvNT_6ParamsE,@function
        .size           _ZN7cutlass13device_kernelIN5flash19enable_sm80_to_sm89INS1_16FlashAttnFwdSm80INS1_25CollectiveMainloopFwdSm80ILi4ELi1ELb0EN4cute5tupleIJNS5_1CILi128EEENS7_ILi48EEENS7_ILi96EEEEEELi96ENS_10bfloat16_tEfNS_4arch4Sm80ELb1ELb0ELb0ELb1ELb1ELb1ELb1ELb1EEENS1_21CollectiveEpilogueFwdINS6_IJS8_SA_S9_EEENS6_IJNS7_ILi1EEESI_SI_EEESC_SE_Li128ELb1ELb1ELb1ELb0EEENS1_36VarlenDynamicPersistentTileSchedulerILi128ELi48ELi128ELi128ELb1ELb1ELb0ELb1ELb1ELb1EEEEEEEEEvNT_6ParamsE,(.L_x_17 - _ZN7cutlass13device_kernelIN5flash19enable_sm80_to_sm89INS1_16FlashAttnFwdSm80INS1_25CollectiveMainloopFwdSm80ILi4ELi1ELb0EN4cute5tupleIJNS5_1CILi128EEENS7_ILi48EEENS7_ILi96EEEEEELi96ENS_10bfloat16_tEfNS_4arch4Sm80ELb1ELb0ELb0ELb1ELb1ELb1ELb1ELb1EEENS1_21CollectiveEpilogueFwdINS6_IJS8_SA_S9_EEENS6_IJNS7_ILi1EEESI_SI_EEESC_SE_Li128ELb1ELb1ELb1ELb0EEENS1_36VarlenDynamicPersistentTileSchedulerILi128ELi48ELi128ELi128ELb1ELb1ELb0ELb1ELb1ELb1EEEEEEEEEvNT_6ParamsE)
        .other          _ZN7cutlass13device_kernelIN5flash19enable_sm80_to_sm89INS1_16FlashAttnFwdSm80INS1_25CollectiveMainloopFwdSm80ILi4ELi1ELb0EN4cute5tupleIJNS5_1CILi128EEENS7_ILi48EEENS7_ILi96EEEEEELi96ENS_10bfloat16_tEfNS_4arch4Sm80ELb1ELb0ELb0ELb1ELb1ELb1ELb1ELb1EEENS1_21CollectiveEpilogueFwdINS6_IJS8_SA_S9_EEENS6_IJNS7_ILi1EEESI_SI_EEESC_SE_Li128ELb1ELb1ELb1ELb0EEENS1_36VarlenDynamicPersistentTileSchedulerILi128ELi48ELi128ELi128ELb1ELb1ELb0ELb1ELb1ELb1EEEEEEEEEvNT_6ParamsE,@"STO_CUDA_ENTRY STV_DEFAULT"
_ZN7cutlass13device_kernelIN5flash19enable_sm80_to_sm89INS1_16FlashAttnFwdSm80INS1_25CollectiveMainloopFwdSm80ILi4ELi1ELb0EN4cute5tupleIJNS5_1CILi128EEENS7_ILi48EEENS7_ILi96EEEEEELi96ENS_10bfloat16_tEfNS_4arch4Sm80ELb1ELb0ELb0ELb1ELb1ELb1ELb1ELb1EEENS1_21CollectiveEpilogueFwdINS6_IJS8_SA_S9_EEENS6_IJNS7_ILi1EEESI_SI_EEESC_SE_Li128ELb1ELb1ELb1ELb0EEENS1_36VarlenDynamicPersistentTileSchedulerILi128ELi48ELi128ELi128ELb1ELb1ELb0ELb1ELb1ELb1EEEEEEEEEvNT_6ParamsE:
[----:B------:R-:W-:Y:S01]  /*0000*/  LDC R1, c[0x0][0x28] ;  /* 0x00000a00ff017b82 */ /* 0x000fe20000000800 */
[----:B------:R-:W-:Y:S05]  /*0010*/  EXIT ;  /* 0x000000000000794d */ /* 0x000fea0003800000 */
.L_x_8:
        /* <DEDUP_REMOVED lines=14> */
.L_x_17:


//--------------------- .nv.shared.reserved.0     --------------------------
	.section	.nv.shared.reserved.0,"aw",@nobits
	.weak		__nv_reservedSMEM_offset_0_alias
	.size		__nv_reservedSMEM_offset_0_alias, 0, 0
	.other		__nv_reservedSMEM_offset_0_alias,@"STO_CUDA_RESERVED_SHARED STV_DEFAULT"
__nv_reservedSMEM_offset_0_alias:
	.zero		0


//--------------------- .nv.global                --------------------------
	.section	.nv.global,"aw",@nobits
.nv.global:
	.type		_ZN77_INTERNAL_c6b62c19_41_flash_fwd_hdim96_bf16_paged_split_sm80_cu_58b58f81_29534cute1_E,@object
	.size		_ZN77_INTERNAL_c6b62c19_41_flash_fwd_hdim96_bf16_paged_split_sm80_cu_58b58f81_29534cute1_E,(_ZN77_INTERNAL_c6b62c19_41_flash_fwd_hdim96_bf16_paged_split_sm80_cu_58b58f81_29534cuda3std3__45__cpo6cbeginE - _ZN77_INTERNAL_c6b62c19_41_flash_fwd_hdim96_bf16_paged_split_sm80_cu_58b58f81_29534cute1_E)
_ZN77_INTERNAL_c6b62c19_41_flash_fwd_hdim96_bf16_paged_split_sm80_cu_58b58f81_29534cute1_E:
	.zero		1
	.type		_ZN77_INTERNAL_c6b62c19_41_flash_fwd_hdim96_bf16_paged_split_sm80_cu_58b58f81_29534cuda3std3__45__cpo6cbeginE,@object
	.size		_ZN77_INTERNAL_c6b62c19_41_flash_fwd_hdim96_bf16_paged_split_sm80_cu_58b58f81_29534cuda3std3__45__cpo6cbeginE,(_ZN77_INTERNAL_c6b62c19_41_flash_fwd_hdim96_bf16_paged_split_sm80_cu_58b58f81_29534cuda3std3__48in_placeE - _ZN77_INTERNAL_c6b62c19_41_flash_fwd_hdim96_bf16_paged_split_sm80_cu_58b58f81_29534cuda3std3__45__cpo6cbeginE)
_ZN77_INTERNAL_c6b62c19_41_flash_fwd_hdim96_bf16_paged_split_sm80_cu_58b58f81_29534cuda3std3__45__cpo6cbeginE:
	.zero		1
	.type		_ZN77_INTERNAL_c6b62c19_41_flash_fwd_hdim96_bf16_paged_split_sm80_cu_58b58f81_29534cuda3std3__48in_placeE,@object
	.size		_ZN77_INTERNAL_c6b62c19_41_flash_fwd_hdim96_bf16_paged_split_sm80_cu_58b58f81_29534cuda3std3__48in_placeE,(_ZN77_INTERNAL_c6b62c19_41_flash_fwd_hdim96_bf16_paged_split_sm80_cu_58b58f81_29534cuda3std6ranges3__45__cpo9iter_moveE - _ZN77_INTERNAL_c6b62c19_41_flash_fwd_hdim96_bf16_paged_split_sm80_cu_58b58f81_29534cuda3std3__48in_placeE)
_ZN77_INTERNAL_c6b62c19_41_flash_fwd_hdim96_bf16_paged_split_sm80_cu_58b58f81_29534cuda3std3__48in_placeE:
	.zero		1
	.type		_ZN77_INTERNAL_c6b62c19_41_flash_fwd_hdim96_bf16_paged_split_sm80_cu_58b58f81_29534cuda3std6ranges3__45__cpo9iter_moveE,@object
	.size		_ZN77_INTERNAL_c6b62c19_41_flash_fwd_hdim96_bf16_paged_split_sm80_cu_58b58f81_29534cuda3std6ranges3__45__cpo9iter_moveE,(_ZN77_INTERNAL_c6b62c19_41_flash_fwd_hdim96_bf16_paged_split_sm80_cu_58b58f81_29534cuda3std3__45__cpo5beginE - _ZN77_INTERNAL_c6b62c19_41_flash_fwd_hdim96_bf16_paged_split_sm80_cu_58b58f81_29534cuda3std6ranges3__45__cpo9iter_moveE)
_ZN77_INTERNAL_c6b62c19_41_flash_fwd_hdim96_bf16_paged_split_sm80_cu_58b58f81_29534cuda3std6ranges3__45__cpo9iter_moveE:
	.zero		1
	.type		_ZN77_INTERNAL_c6b62c19_41_flash_fwd_hdim96_bf16_paged_split_sm80_cu_58b58f81_29534cuda3std3__45__cpo5beginE,@object
	.size		_ZN77_INTERNAL_c6b62c19_41_flash_fwd_hdim96_bf16_paged_split_sm80_cu_58b58f81_29534cuda3std3__45__cpo5beginE,(_ZN77_INTERNAL_c6b62c19_41_flash_fwd_hdim96_bf16_paged_split_sm80_cu_58b58f81_29534cuda3std3__479_GLOBAL__N__c6b62c19_41_flash_fwd_hdim96_bf16_paged_split_sm80_cu_58b58f81_29536ignoreE - _ZN77_INTERNAL_c6b62c19_41_flash_fwd_hdim96_bf16_paged_split_sm80_cu_58b58f81_29534cuda3std3__45__cpo5beginE)
_ZN77_INTERNAL_c6b62c19_41_flash_fwd_hdim96_bf16_paged_split_sm80_cu_58b58f81_29534cuda3std3__45__cpo5beginE:
	.zero		1
	.type		_ZN77_INTERNAL_c6b62c19_41_flash_fwd_hdim96_bf16_paged_split_sm80_cu_58b58f81_29534cuda3std3__479_GLOBAL__N__c6b62c19_41_flash_fwd_hdim96_bf16_paged_split_sm80_cu_58b58f81_29536ignoreE,@object
	.size		_ZN77_INTERNAL_c6b62c19_41_flash_fwd_hdim96_bf16_paged_split_sm80_cu_58b58f81_29534cuda3std3__479_GLOBAL__N__c6b62c19_41_flash_fwd_hdim96_bf16_paged_split_sm80_cu_58b58f81_29536ignoreE,(_ZN77_INTERNAL_c6b62c19_41_flash_fwd_hdim96_bf16_paged_split_sm80_cu_58b58f81_29534cute7productE - _ZN77_INTERNAL_c6b62c19_41_flash_fwd_hdim96_bf16_paged_split_sm80_cu_58b58f81_29534cuda3std3__479_GLOBAL__N__c6b62c19_41_flash_fwd_hdim96_bf16_paged_split_sm80_cu_58b58f81_29536ignoreE)
_ZN77_INTERNAL_c6b62c19_41_flash_fwd_hdim96_bf16_paged_split_sm80_cu_58b58f81_29534cuda3std3__479_GLOBAL__N__c6b62c19_41_flash_fwd_hdim96_bf16_paged_split_sm80_cu_58b58f81_29536ignoreE:
	.zero		1
	.type		_ZN77_INTERNAL_c6b62c19_41_flash_fwd_hdim96_bf16_paged_split_sm80_cu_58b58f81_29534cute7productE,@object
	.size		_ZN77_INTERNAL_c6b62c19_41_flash_fwd_hdim96_bf16_paged_split_sm80_cu_58b58f81_29534cute7productE,(_ZN77_INTERNAL_c6b62c19_41_flash_fwd_hdim96_bf16_paged_split_sm80_cu_58b58f81_29534cuda3std3__45__cpo3endE - _ZN77_INTERNAL_c6b62c19_41_flash_fwd_hdim96_bf16_paged_split_sm80_cu_58b58f81_29534cute7productE)
_ZN77_INTERNAL_c6b62c19_41_flash_fwd_hdim96_bf16_paged_split_sm80_cu_58b58f81_29534cute7productE:
	.zero		1
	.type		_ZN77_INTERNAL_c6b62c19_41_flash_fwd_hdim96_bf16_paged_split_sm80_cu_58b58f81_29534cuda3std3__45__cpo3endE,@object
	.size		_ZN77_INTERNAL_c6b62c19_41_flash_fwd_hdim96_bf16_paged_split_sm80_cu_58b58f81_29534cuda3std3__45__cpo3endE,(_ZN77_INTERNAL_c6b62c19_41_flash_fwd_hdim96_bf16_paged_split_sm80_cu_58b58f81_29534cuda3std3__419piecewise_constructE - _ZN77_INTERNAL_c6b62c19_41_flash_fwd_hdim96_bf16_paged_split_sm80_cu_58b58f81_29534cuda3std3__45__cpo3endE)
_ZN77_INTERNAL_c6b62c19_41_flash_fwd_hdim96_bf16_paged_split_sm80_cu_58b58f81_29534cuda3std3__45__cpo3endE:
	.zero		1
	.type		_ZN77_INTERNAL_c6b62c19_41_flash_fwd_hdim96_bf16_paged_split_sm80_cu_58b58f81_29534cuda3std3__419piecewise_constructE,@object
	.size		_ZN77_INTERNAL_c6b62c19_41_flash_fwd_hdim96_bf16_paged_split_sm80_cu_58b58f81_29534cuda3std3__419piecewise_constructE,(_ZN77_INTERNAL_c6b62c19_41_flash_fwd_hdim96_bf16_paged_split_sm80_cu_58b58f81_29534cuda3std3__45__cpo4cendE - _ZN77_INTERNAL_c6b62c19_41_flash_fwd_hdim96_bf16_paged_split_sm80_cu_58b58f81_29534cuda3std3__419piecewise_constructE)
_ZN77_INTERNAL_c6b62c19_41_flash_fwd_hdim96_bf16_paged_split_sm80_cu_58b58f81_29534cuda3std3__419piecewise_constructE:
	.zero		1
	.type		_ZN77_INTERNAL_c6b62c19_41_flash_fwd_hdim96_bf16_paged_split_sm80_cu_58b58f81_29534cuda3std3__45__cpo4cendE,@object
	.size		_ZN77_INTERNAL_c6b62c19_41_flash_fwd_hdim96_bf16_paged_split_sm80_cu_58b58f81_29534cuda3std3__45__cpo4cendE,(_ZN77_INTERNAL_c6b62c19_41_flash_fwd_hdim96_bf16_paged_split_sm80_cu_58b58f81_29534cuda3std6ranges3__45__cpo4swapE - _ZN77_INTERNAL_c6b62c19_41_flash_fwd_hdim96_bf16_paged_split_sm80_cu_58b58f81_29534cuda3std3__45__cpo4cendE)
_ZN77_INTERNAL_c6b62c19_41_flash_fwd_hdim96_bf16_paged_split_sm80_cu_58b58f81_29534cuda3std3__45__cpo4cendE:
	.zero		1
	.type		_ZN77_INTERNAL_c6b62c19_41_flash_fwd_hdim96_bf16_paged_split_sm80_cu_58b58f81_29534cuda3std6ranges3__45__cpo4swapE,@object
	.size		_ZN77_INTERNAL_c6b62c19_41_flash_fwd_hdim96_bf16_paged_split_sm80_cu_58b58f81_29534cuda3std6ranges3__45__cpo4swapE,(.L_7 - _ZN77_INTERNAL_c6b62c19_41_flash_fwd_hdim96_bf16_paged_split_sm80_cu_58b58f81_29534cuda3std6ranges3__45__cpo4swapE)
_ZN77_INTERNAL_c6b62c19_41_flash_fwd_hdim96_bf16_paged_split_sm80_cu_58b58f81_29534cuda3std6ranges3__45__cpo4swapE:
	.zero		1
.L_7:


//--------------------- .nv.constant0._ZN7cutlass13device_kernelIN5flash19enable_sm80_to_sm89INS1_16FlashAttnFwdSm80INS1_25CollectiveMainloopFwdSm80ILi4ELi1ELb0EN4cute5tupleIJNS5_1CILi128EEENS7_ILi64EEENS7_ILi96EEEEEELi96ENS_10bfloat16_tEfNS_4arch4Sm80ELb0ELb0ELb0ELb0ELb1ELb0ELb1ELb1EEENS1_21CollectiveEpilogueFwdINS6_IJS8_SA_S9_EEENS6_IJNS7_ILi1EEESI_SI_EEESC_SE_Li128ELb0ELb1ELb1ELb0EEENS1_19SingleTileSchedulerILb0ELb1ELb1ELi128EEEEEEEEEvNT_6ParamsE --------------------------
	.section	.nv.constant0._ZN7cutlass13device_kernelIN5flash19enable_sm80_to_sm89INS1_16FlashAttnFwdSm80INS1_25CollectiveMainloopFwdSm80ILi4ELi1ELb0EN4cute5tupleIJNS5_1CILi128EEENS7_ILi64EEENS7_ILi96EEEEEELi96ENS_10bfloat16_tEfNS_4arch4Sm80ELb0ELb0ELb0ELb0ELb1ELb0ELb1ELb1EEENS1_21CollectiveEpilogueFwdINS6_IJS8_SA_S9_EEENS6_IJNS7_ILi1EEESI_SI_EEESC_SE_Li128ELb0ELb1ELb1ELb0EEENS1_19SingleTileSchedulerILb0ELb1ELb1ELi128EEEEEEEEEvNT_6ParamsE,"a",@progbits
	.sectionflags	@""
	.align	4
.nv.constant0._ZN7cutlass13device_kernelIN5flash19enable_sm80_to_sm89INS1_16FlashAttnFwdSm80INS1_25CollectiveMainloopFwdSm80ILi4ELi1ELb0EN4cute5tupleIJNS5_1CILi128EEENS7_ILi64EEENS7_ILi96EEEEEELi96ENS_10bfloat16_tEfNS_4arch4Sm80ELb0ELb0ELb0ELb0ELb1ELb0ELb1ELb1EEENS1_21CollectiveEpilogueFwdINS6_IJS8_SA_S9_EEENS6_IJNS7_ILi1EEESI_SI_EEESC_SE_Li128ELb0ELb1ELb1ELb0EEENS1_19SingleTileSchedulerILb0ELb1ELb1ELi128EEEEEEEEEvNT_6ParamsE:
	.zero		1576


//--------------------- .nv.constant0._ZN7cutlass13device_kernelIN5flash19enable_sm80_to_sm89INS1_16FlashAttnFwdSm80INS1_25CollectiveMainloopFwdSm80ILi4ELi1ELb0EN4cute5tupleIJNS5_1CILi128EEENS7_ILi48EEENS7_ILi96EEEEEELi96ENS_10bfloat16_tEfNS_4arch4Sm80ELb0ELb0ELb0ELb1ELb1ELb0ELb1ELb1EEENS1_21CollectiveEpilogueFwdINS6_IJS8_SA_S9_EEENS6_IJNS7_ILi1EEESI_SI_EEESC_SE_Li128ELb1ELb1ELb1ELb0EEENS1_36VarlenDynamicPersistentTileSchedulerILi128ELi48ELi128ELi128ELb1ELb1ELb0ELb0ELb1ELb1EEEEEEEEEvNT_6ParamsE --------------------------
	.section	.nv.constant0._ZN7cutlass13device_kernelIN5flash19enable_sm80_to_sm89INS1_16FlashAttnFwdSm80INS1_25CollectiveMainloopFwdSm80ILi4ELi1ELb0EN4cute5tupleIJNS5_1CILi128EEENS7_ILi48EEENS7_ILi96EEEEEELi96ENS_10bfloat16_tEfNS_4arch4Sm80ELb0ELb0ELb0ELb1ELb1ELb0ELb1ELb1EEENS1_21CollectiveEpilogueFwdINS6_IJS8_SA_S9_EEENS6_IJNS7_ILi1EEESI_SI_EEESC_SE_Li128ELb1ELb1ELb1ELb0EEENS1_36VarlenDynamicPersistentTileSchedulerILi128ELi48ELi128ELi128ELb1ELb1ELb0ELb0ELb1ELb1EEEEEEEEEvNT_6ParamsE,"a",@progbits
	.sectionflags	@""
	.align	4
.nv.constant0._ZN7cutlass13device_kernelIN5flash19enable_sm80_to_sm89INS1_16FlashAttnFwdSm80INS1_25CollectiveMainloopFwdSm80ILi4ELi1ELb0EN4cute5tupleIJNS5_1CILi128EEENS7_ILi48EEENS7_ILi96EEEEEELi96ENS_10bfloat16_tEfNS_4arch4Sm80ELb0ELb0ELb0ELb1ELb1ELb0ELb1ELb1EEENS1_21CollectiveEpilogueFwdINS6_IJS8_SA_S9_EEENS6_IJNS7_ILi1EEESI_SI_EEESC_SE_Li128ELb1ELb1ELb1ELb0EEENS1_36VarlenDynamicPersistentTileSchedulerILi128ELi48ELi128ELi128ELb1ELb1ELb0ELb0ELb1ELb1EEEEEEEEEvNT_6ParamsE:
	.zero		1608


//--------------------- .nv.constant0._ZN7cutlass13device_kernelIN5flash19enable_sm80_to_sm89INS1_16FlashAttnFwdSm80INS1_25CollectiveMainloopFwdSm80ILi4ELi1ELb0EN4cute5tupleIJNS5_1CILi128EEENS7_ILi48EEENS7_ILi96EEEEEELi96ENS_10bfloat16_tEfNS_4arch4Sm80ELb0ELb0ELb0ELb1ELb1ELb1ELb1ELb1EEENS1_21CollectiveEpilogueFwdINS6_IJS8_SA_S9_EEENS6_IJNS7_ILi1EEESI_SI_EEESC_SE_Li128ELb1ELb1ELb1ELb0EEENS1_36VarlenDynamicPersistentTileSchedulerILi128ELi48ELi128ELi128ELb1ELb1ELb0ELb0ELb1ELb1EEEEEEEEEvNT_6ParamsE --------------------------
	.section	.nv.constant0._ZN7cutlass13device_kernelIN5flash19enable_sm80_to_sm89INS1_16FlashAttnFwdSm80INS1_25CollectiveMainloopFwdSm80ILi4ELi1ELb0EN4cute5tupleIJNS5_1CILi128EEENS7_ILi48EEENS7_ILi96EEEEEELi96ENS_10bfloat16_tEfNS_4arch4Sm80ELb0ELb0ELb0ELb1ELb1ELb1ELb1ELb1EEENS1_21CollectiveEpilogueFwdINS6_IJS8_SA_S9_EEENS6_IJNS7_ILi1EEESI_SI_EEESC_SE_Li128ELb1ELb1ELb1ELb0EEENS1_36VarlenDynamicPersistentTileSchedulerILi128ELi48ELi128ELi128ELb1ELb1ELb0ELb0ELb1ELb1EEEEEEEEEvNT_6ParamsE,"a",@progbits
	.sectionflags	@""
	.align	4
.nv.constant0._ZN7cutlass13device_kernelIN5flash19enable_sm80_to_sm89INS1_16FlashAttnFwdSm80INS1_25CollectiveMainloopFwdSm80ILi4ELi1ELb0EN4cute5tupleIJNS5_1CILi128EEENS7_ILi48EEENS7_ILi96EEEEEELi96ENS_10bfloat16_tEfNS_4arch4Sm80ELb0ELb0ELb0ELb1ELb1ELb1ELb1ELb1EEENS1_21CollectiveEpilogueFwdINS6_IJS8_SA_S9_EEENS6_IJNS7_ILi1EEESI_SI_EEESC_SE_Li128ELb1ELb1ELb1ELb0EEENS1_36VarlenDynamicPersistentTileSchedulerILi128ELi48ELi128ELi128ELb1ELb1ELb0ELb0ELb1ELb1EEEEEEEEEvNT_6ParamsE:
	.zero		1608


//--------------------- .nv.constant0._ZN7cutlass13device_kernelIN5flash19enable_sm80_to_sm89INS1_16FlashAttnFwdSm80INS1_25CollectiveMainloopFwdSm80ILi4ELi1ELb0EN4cute5tupleIJNS5_1CILi128EEENS7_ILi48EEENS7_ILi96EEEEEELi96ENS_10bfloat16_tEfNS_4arch4Sm80ELb0ELb1ELb0ELb0ELb1ELb0ELb1ELb1EEENS1_21CollectiveEpilogueFwdINS6_IJS8_SA_S9_EEENS6_IJNS7_ILi1EEESI_SI_EEESC_SE_Li128ELb0ELb1ELb1ELb0EEENS1_19SingleTileSchedulerILb0ELb1ELb1ELi128EEEEEEEEEvNT_6ParamsE --------------------------
	.section	.nv.constant0._ZN7cutlass13device_kernelIN5flash19enable_sm80_to_sm89INS1_16FlashAttnFwdSm80INS1_25CollectiveMainloopFwdSm80ILi4ELi1ELb0EN4cute5tupleIJNS5_1CILi128EEENS7_ILi48EEENS7_ILi96EEEEEELi96ENS_10bfloat16_tEfNS_4arch4Sm80ELb0ELb1ELb0ELb0ELb1ELb0ELb1ELb1EEENS1_21CollectiveEpilogueFwdINS6_IJS8_SA_S9_EEENS6_IJNS7_ILi1EEESI_SI_EEESC_SE_Li128ELb0ELb1ELb1ELb0EEENS1_19SingleTileSchedulerILb0ELb1ELb1ELi128EEEEEEEEEvNT_6ParamsE,"a",@progbits
	.sectionflags	@""
	.align	4
.nv.constant0._ZN7cutlass13device_kernelIN5flash19enable_sm80_to_sm89INS1_16FlashAttnFwdSm80INS1_25CollectiveMainloopFwdSm80ILi4ELi1ELb0EN4cute5tupleIJNS5_1CILi128EEENS7_ILi48EEENS7_ILi96EEEEEELi96ENS_10bfloat16_tEfNS_4arch4Sm80ELb0ELb1ELb0ELb0ELb1ELb0ELb1ELb1EEENS1_21CollectiveEpilogueFwdINS6_IJS8_SA_S9_EEENS6_IJNS7_ILi1EEESI_SI_EEESC_SE_Li128ELb0ELb1ELb1ELb0EEENS1_19SingleTileSchedulerILb0ELb1ELb1ELi128EEEEEEEEEvNT_6ParamsE:
	.zero		1576


//--------------------- .nv.constant0._ZN7cutlass13device_kernelIN5flash19enable_sm80_to_sm89INS1_16FlashAttnFwdSm80INS1_25CollectiveMainloopFwdSm80ILi4ELi1ELb0EN4cute5tupleIJNS5_1CILi128EEENS7_ILi48EEENS7_ILi96EEEEEELi96ENS_10bfloat16_tEfNS_4arch4Sm80ELb0ELb1ELb0ELb1ELb1ELb0ELb1ELb1EEENS1_21CollectiveEpilogueFwdINS6_IJS8_SA_S9_EEENS6_IJNS7_ILi1EEESI_SI_EEESC_SE_Li128ELb1ELb1ELb1ELb0EEENS1_36VarlenDynamicPersistentTileSchedulerILi128ELi48ELi128ELi128ELb1ELb1ELb0ELb1ELb0ELb1EEEEEEEEEvNT_6ParamsE --------------------------
	.section	.nv.constant0._ZN7cutlass13device_kernelIN5flash19enable_sm80_to_sm89INS1_16FlashAttnFwdSm80INS1_25CollectiveMainloopFwdSm80ILi4ELi1ELb0EN4cute5tupleIJNS5_1CILi128EEENS7_ILi48EEENS7_ILi96EEEEEELi96ENS_10bfloat16_tEfNS_4arch4Sm80ELb0ELb1ELb0ELb1ELb1ELb0ELb1ELb1EEENS1_21CollectiveEpilogueFwdINS6_IJS8_SA_S9_EEENS6_IJNS7_ILi1EEESI_SI_EEESC_SE_Li128ELb1ELb1ELb1ELb0EEENS1_36VarlenDynamicPersistentTileSchedulerILi128ELi48ELi128ELi128ELb1ELb1ELb0ELb1ELb0ELb1EEEEEEEEEvNT_6ParamsE,"a",@progbits
	.sectionflags	@""
	.align	4
.nv.constant0._ZN7cutlass13device_kernelIN5flash19enable_sm80_to_sm89INS1_16FlashAttnFwdSm80INS1_25CollectiveMainloopFwdSm80ILi4ELi1ELb0EN4cute5tupleIJNS5_1CILi128EEENS7_ILi48EEENS7_ILi96EEEEEELi96ENS_10bfloat16_tEfNS_4arch4Sm80ELb0ELb1ELb0ELb1ELb1ELb0ELb1ELb1EEENS1_21CollectiveEpilogueFwdINS6_IJS8_SA_S9_EEENS6_IJNS7_ILi1EEESI_SI_EEESC_SE_Li128ELb1ELb1ELb1ELb0EEENS1_36VarlenDynamicPersistentTileSchedulerILi128ELi48ELi128ELi128ELb1ELb1ELb0ELb1ELb0ELb1EEEEEEEEEvNT_6ParamsE:
	.zero		1608


//--------------------- .nv.constant0._ZN7cutlass13device_kernelIN5flash19enable_sm80_to_sm89INS1_16FlashAttnFwdSm80INS1_25CollectiveMainloopFwdSm80ILi4ELi1ELb0EN4cute5tupleIJNS5_1CILi128EEENS7_ILi48EEENS7_ILi96EEEEEELi96ENS_10bfloat16_tEfNS_4arch4Sm80ELb0ELb1ELb0ELb1ELb1ELb1ELb1ELb1EEENS1_21CollectiveEpilogueFwdINS6_IJS8_SA_S9_EEENS6_IJNS7_ILi1EEESI_SI_EEESC_SE_Li128ELb1ELb1ELb1ELb0EEENS1_36VarlenDynamicPersistentTileSchedulerILi128ELi48ELi128ELi128ELb1ELb1ELb0ELb1ELb0ELb1EEEEEEEEEvNT_6ParamsE --------------------------
	.section	.nv.constant0._ZN7cutlass13device_kernelIN5flash19enable_sm80_to_sm89INS1_16FlashAttnFwdSm80INS1_25CollectiveMainloopFwdSm80ILi4ELi1ELb0EN4cute5tupleIJNS5_1CILi128EEENS7_ILi48EEENS7_ILi96EEEEEELi96ENS_10bfloat16_tEfNS_4arch4Sm80ELb0ELb1ELb0ELb1ELb1ELb1ELb1ELb1EEENS1_21CollectiveEpilogueFwdINS6_IJS8_SA_S9_EEENS6_IJNS7_ILi1EEESI_SI_EEESC_SE_Li128ELb1ELb1ELb1ELb0EEENS1_36VarlenDynamicPersistentTileSchedulerILi128ELi48ELi128ELi128ELb1ELb1ELb0ELb1ELb0ELb1EEEEEEEEEvNT_6ParamsE,"a",@progbits
	.sectionflags	@""
	.align	4
.nv.constant0._ZN7cutlass13device_kernelIN5flash19enable_sm80_to_sm89INS1_16FlashAttnFwdSm80INS1_25CollectiveMainloopFwdSm80ILi4ELi1ELb0EN4cute5tupleIJNS5_1CILi128EEENS7_ILi48EEENS7_ILi96EEEEEELi96ENS_10bfloat16_tEfNS_4arch4Sm80ELb0ELb1ELb0ELb1ELb1ELb1ELb1ELb1EEENS1_21CollectiveEpilogueFwdINS6_IJS8_SA_S9_EEENS6_IJNS7_ILi1EEESI_SI_EEESC_SE_Li128ELb1ELb1ELb1ELb0EEENS1_36VarlenDynamicPersistentTileSchedulerILi128ELi48ELi128ELi128ELb1ELb1ELb0ELb1ELb0ELb1EEEEEEEEEvNT_6ParamsE:
	.zero		1608


//--------------------- .nv.constant0._ZN7cutlass13device_kernelIN5flash19enable_sm80_to_sm89INS1_16FlashAttnFwdSm80INS1_25CollectiveMainloopFwdSm80ILi4ELi1ELb0EN4cute5tupleIJNS5_1CILi128EEENS7_ILi64EEENS7_ILi96EEEEEELi96ENS_10bfloat16_tEfNS_4arch4Sm80ELb1ELb0ELb0ELb0ELb1ELb0ELb1ELb1EEENS1_21CollectiveEpilogueFwdINS6_IJS8_SA_S9_EEENS6_IJNS7_ILi1EEESI_SI_EEESC_SE_Li128ELb0ELb1ELb1ELb0EEENS1_30DynamicPersistentTileSchedulerILi128ELi128ELb1ELb1ELb0EEEEEEEEEvNT_6ParamsE --------------------------
	.section	.nv.constant0._ZN7cutlass13device_kernelIN5flash19enable_sm80_to_sm89INS1_16FlashAttnFwdSm80INS1_25CollectiveMainloopFwdSm80ILi4ELi1ELb0EN4cute5tupleIJNS5_1CILi128EEENS7_ILi64EEENS7_ILi96EEEEEELi96ENS_10bfloat16_tEfNS_4arch4Sm80ELb1ELb0ELb0ELb0ELb1ELb0ELb1ELb1EEENS1_21CollectiveEpilogueFwdINS6_IJS8_SA_S9_EEENS6_IJNS7_ILi1EEESI_SI_EEESC_SE_Li128ELb0ELb1ELb1ELb0EEENS1_30DynamicPersistentTileSchedulerILi128ELi128ELb1ELb1ELb0EEEEEEEEEvNT_6ParamsE,"a",@progbits
	.sectionflags	@""
	.align	4
.nv.constant0._ZN7cutlass13device_kernelIN5flash19enable_sm80_to_sm89INS1_16FlashAttnFwdSm80INS1_25CollectiveMainloopFwdSm80ILi4ELi1ELb0EN4cute5tupleIJNS5_1CILi128EEENS7_ILi64EEENS7_ILi96EEEEEELi96ENS_10bfloat16_tEfNS_4arch4Sm80ELb1ELb0ELb0ELb0ELb1ELb0ELb1ELb1EEENS1_21CollectiveEpilogueFwdINS6_IJS8_SA_S9_EEENS6_IJNS7_ILi1EEESI_SI_EEESC_SE_Li128ELb0ELb1ELb1ELb0EEENS1_30DynamicPersistentTileSchedulerILi128ELi128ELb1ELb1ELb0EEEEEEEEEvNT_6ParamsE:
	.zero		1592


//--------------------- .nv.constant0._ZN7cutlass13device_kernelIN5flash19enable_sm80_to_sm89INS1_16FlashAttnFwdSm80INS1_25CollectiveMainloopFwdSm80ILi4ELi1ELb0EN4cute5tupleIJNS5_1CILi128EEENS7_ILi48EEENS7_ILi96EEEEEELi96ENS_10bfloat16_tEfNS_4arch4Sm80ELb1ELb0ELb0ELb1ELb1ELb0ELb1ELb1EEENS1_21CollectiveEpilogueFwdINS6_IJS8_SA_S9_EEENS6_IJNS7_ILi1EEESI_SI_EEESC_SE_Li128ELb1ELb1ELb1ELb0EEENS1_36VarlenDynamicPersistentTileSchedulerILi128ELi48ELi128ELi128ELb1ELb1ELb0ELb1ELb1ELb1EEEEEEEEEvNT_6ParamsE --------------------------
	.section	.nv.constant0._ZN7cutlass13device_kernelIN5flash19enable_sm80_to_sm89INS1_16FlashAttnFwdSm80INS1_25CollectiveMainloopFwdSm80ILi4ELi1ELb0EN4cute5tupleIJNS5_1CILi128EEENS7_ILi48EEENS7_ILi96EEEEEELi96ENS_10bfloat16_tEfNS_4arch4Sm80ELb1ELb0ELb0ELb1ELb1ELb0ELb1ELb1EEENS1_21CollectiveEpilogueFwdINS6_IJS8_SA_S9_EEENS6_IJNS7_ILi1EEESI_SI_EEESC_SE_Li128ELb1ELb1ELb1ELb0EEENS1_36VarlenDynamicPersistentTileSchedulerILi128ELi48ELi128ELi128ELb1ELb1ELb0ELb1ELb1ELb1EEEEEEEEEvNT_6ParamsE,"a",@progbits
	.sectionflags	@""
	.align	4
.nv.constant0._ZN7cutlass13device_kernelIN5flash19enable_sm80_to_sm89INS1_16FlashAttnFwdSm80INS1_25CollectiveMainloopFwdSm80ILi4ELi1ELb0EN4cute5tupleIJNS5_1CILi128EEENS7_ILi48EEENS7_ILi96EEEEEELi96ENS_10bfloat16_tEfNS_4arch4Sm80ELb1ELb0ELb0ELb1ELb1ELb0ELb1ELb1EEENS1_21CollectiveEpilogueFwdINS6_IJS8_SA_S9_EEENS6_IJNS7_ILi1EEESI_SI_EEESC_SE_Li128ELb1ELb1ELb1ELb0EEENS1_36VarlenDynamicPersistentTileSchedulerILi128ELi48ELi128ELi128ELb1ELb1ELb0ELb1ELb1ELb1EEEEEEEEEvNT_6ParamsE:
	.zero		1608


//--------------------- .nv.constant0._ZN7cutlass13device_kernelIN5flash19enable_sm80_to_sm89INS1_16FlashAttnFwdSm80INS1_25CollectiveMainloopFwdSm80ILi4ELi1ELb0EN4cute5tupleIJNS5_1CILi128EEENS7_ILi48EEENS7_ILi96EEEEEELi96ENS_10bfloat16_tEfNS_4arch4Sm80ELb1ELb0ELb0ELb1ELb1ELb1ELb1ELb1EEENS1_21CollectiveEpilogueFwdINS6_IJS8_SA_S9_EEENS6_IJNS7_ILi1EEESI_SI_EEESC_SE_Li128ELb1ELb1ELb1ELb0EEENS1_36VarlenDynamicPersistentTileSchedulerILi128ELi48ELi128ELi128ELb1ELb1ELb0ELb1ELb1ELb1EEEEEEEEEvNT_6ParamsE --------------------------
	.section	.nv.constant0._ZN7cutlass13device_kernelIN5flash19enable_sm80_to_sm89INS1_16FlashAttnFwdSm80INS1_25CollectiveMainloopFwdSm80ILi4ELi1ELb0EN4cute5tupleIJNS5_1CILi128EEENS7_ILi48EEENS7_ILi96EEEEEELi96ENS_10bfloat16_tEfNS_4arch4Sm80ELb1ELb0ELb0ELb1ELb1ELb1ELb1ELb1EEENS1_21CollectiveEpilogueFwdINS6_IJS8_SA_S9_EEENS6_IJNS7_ILi1EEESI_SI_EEESC_SE_Li128ELb1ELb1ELb1ELb0EEENS1_36VarlenDynamicPersistentTileSchedulerILi128ELi48ELi128ELi128ELb1ELb1ELb0ELb1ELb1ELb1EEEEEEEEEvNT_6ParamsE,"a",@progbits
	.sectionflags	@""
	.align	4
.nv.constant0._ZN7cutlass13device_kernelIN5flash19enable_sm80_to_sm89INS1_16FlashAttnFwdSm80INS1_25CollectiveMainloopFwdSm80ILi4ELi1ELb0EN4cute5tupleIJNS5_1CILi128EEENS7_ILi48EEENS7_ILi96EEEEEELi96ENS_10bfloat16_tEfNS_4arch4Sm80ELb1ELb0ELb0ELb1ELb1ELb1ELb1ELb1EEENS1_21CollectiveEpilogueFwdINS6_IJS8_SA_S9_EEENS6_IJNS7_ILi1EEESI_SI_EEESC_SE_Li128ELb1ELb1ELb1ELb0EEENS1_36VarlenDynamicPersistentTileSchedulerILi128ELi48ELi128ELi128ELb1ELb1ELb0ELb1ELb1ELb1EEEEEEEEEvNT_6ParamsE:
	.zero		1608


//--------------------- SYMBOLS --------------------------

	.type		.nv.reservedSmem.offset0,@object
	.size		.nv.reservedSmem.offset0,0x4
